def matmul_kernel(
    a_ptr,
    b_ptr,
    c_ptr,
    M,
    N,
    K,
    stride_am,
    stride_ak,
    stride_bk,
    stride_bn,
    stride_cm,
    stride_cn,
    BLOCK_M: tl.constexpr,
    BLOCK_N: tl.constexpr,
    BLOCK_K: tl.constexpr,
    GROUP_M: tl.constexpr,
):
    pid = tl.program_id(axis=0)
    num_pid_m = tl.cdiv(M, BLOCK_M)
    num_pid_n = tl.cdiv(N, BLOCK_N)
    num_pid_in_group = GROUP_M * num_pid_n
    group_id = pid // num_pid_in_group
    first_pid_m = group_id * GROUP_M
    group_size_m = min(num_pid_m - first_pid_m, GROUP_M)
    pid_m = first_pid_m + ((pid % num_pid_in_group) % group_size_m)
    pid_n = (pid % num_pid_in_group) // group_size_m

    offs_am = (pid_m * BLOCK_M + tl.arange(0, BLOCK_M)) % M
    offs_bn = (pid_n * BLOCK_N + tl.arange(0, BLOCK_N)) % N
    offs_k = tl.arange(0, BLOCK_K)
    a_ptrs = a_ptr + offs_am[:, None] * stride_am + offs_k[None, :] * stride_ak
    b_ptrs = b_ptr + offs_k[:, None] * stride_bk + offs_bn[None, :] * stride_bn

    acc = tl.zeros((BLOCK_M, BLOCK_N), dtype=tl.float32)
    for kk in range(0, tl.cdiv(K, BLOCK_K)):
        a = tl.load(a_ptrs, mask=offs_k[None, :] < K - kk * BLOCK_K, other=0.0)
        b = tl.load(b_ptrs, mask=offs_k[:, None] < K - kk * BLOCK_K, other=0.0)
        acc = tl.dot(a, b, acc)
        a_ptrs += BLOCK_K * stride_ak
        b_ptrs += BLOCK_K * stride_bk

    c = acc.to(c_ptr.dtype.element_ty)
    offs_cm = pid_m * BLOCK_M + tl.arange(0, BLOCK_M)
    offs_cn = pid_n * BLOCK_N + tl.arange(0, BLOCK_N)
    c_ptrs = c_ptr + offs_cm[:, None] * stride_cm + offs_cn[None, :] * stride_cn
    mask = (offs_cm[:, None] < M) & (offs_cn[None, :] < N)
    tl.store(c_ptrs, c, mask=mask)

# config = {"BLOCK_K": 64, "BLOCK_M": 16, "BLOCK_N": 32, "GROUP_M": 8, "arch": "sm_100", "dtype": "bf16", "num_ctas": 1, "num_stages": 2, "num_warps": 8}
# arch = sm_100


// ===== COMPILED SASS (sm_100a) =====

	.target	sm_100a

	.elftype	@"ET_EXEC"


//--------------------- .note.nv.tkinfo           --------------------------
	.section	.note.nv.tkinfo,"",@"SHT_NOTE"
	.sectionflags	@"SHF_NOTE_NV_TKINFO"
	.tkinfo
        /*0018*/ 	.word	0x00000081
        /*0030*/ 	.string	""
        /*0030*/ 	.string	"ptxas-blackwell"
        /*0030*/ 	.string	"Cuda compilation tools, release 12.9, V12.9.86"
        /*0030*/ 	.string	"Build cuda_12.9.r12.9/compiler.36037853_0"
        /*0030*/ 	.string	"-v  -suppress-debug-info  -lineinfo  -arch sm_100a "



//--------------------- .note.nv.cuver            --------------------------
	.section	.note.nv.cuver,"",@"SHT_NOTE"
	.sectionflags	@"SHF_NOTE_NV_CUVER"
        /*0018*/ 	.short	0x0001
        /*001a*/ 	.short	0x0064
        /*001c*/ 	.short	0x0001
        /*001e*/ 	.short	0x0000
        /*0020*/ 	.short	0x0001
        /*0022*/ 	.short	0x0000


//--------------------- .nv.info                  --------------------------
	.section	.nv.info,"",@"SHT_CUDA_INFO"
	.align	4


	//----- nvinfo : EIATTR_REGCOUNT
	.align		4
        /*0000*/ 	.byte	0x04, 0x2f
        /*0002*/ 	.short	(.L_1 - .L_0)
	.align		4
.L_0:
        /*0004*/ 	.word	index@(matmul_kernel)
        /*0008*/ 	.word	0x00000040


	//----- nvinfo : EIATTR_FRAME_SIZE
	.align		4
.L_1:
        /*000c*/ 	.byte	0x04, 0x11
        /*000e*/ 	.short	(.L_3 - .L_2)
	.align		4
.L_2:
        /*0010*/ 	.word	index@(matmul_kernel)
        /*0014*/ 	.word	0x00000000


	//----- nvinfo : EIATTR_MIN_STACK_SIZE
	.align		4
.L_3:
        /*0018*/ 	.byte	0x04, 0x12
        /*001a*/ 	.short	(.L_5 - .L_4)
	.align		4
.L_4:
        /*001c*/ 	.word	index@(matmul_kernel)
        /*0020*/ 	.word	0x00000000
.L_5:


//--------------------- .nv.info.matmul_kernel    --------------------------
	.section	.nv.info.matmul_kernel,"",@"SHT_CUDA_INFO"
	.sectionflags	@""
	.align	4


	//----- nvinfo : EIATTR_CUDA_API_VERSION
	.align		4
        /*0000*/ 	.byte	0x04, 0x37
        /*0002*/ 	.short	(.L_7 - .L_6)
.L_6:
        /*0004*/ 	.word	0x00000081


	//----- nvinfo : EIATTR_KPARAM_INFO
	.align		4
.L_7:
        /*0008*/ 	.byte	0x04, 0x17
        /*000a*/ 	.short	(.L_9 - .L_8)
.L_8:
        /*000c*/ 	.word	0x00000000
        /*0010*/ 	.short	0x000d
        /*0012*/ 	.short	0x0048
        /*0014*/ 	.byte	0x00, 0xf4, 0x21, 0x00


	//----- nvinfo : EIATTR_KPARAM_INFO
	.align		4
.L_9:
        /*0018*/ 	.byte	0x04, 0x17
        /*001a*/ 	.short	(.L_11 - .L_10)
.L_10:
        /*001c*/ 	.word	0x00000000
        /*0020*/ 	.short	0x000c
        /*0022*/ 	.short	0x0040
        /*0024*/ 	.byte	0x00, 0xf4, 0x21, 0x00


	//----- nvinfo : EIATTR_KPARAM_INFO
	.align		4
.L_11:
        /*0028*/ 	.byte	0x04, 0x17
        /*002a*/ 	.short	(.L_13 - .L_12)
.L_12:
        /*002c*/ 	.word	0x00000000
        /*0030*/ 	.short	0x000b
        /*0032*/ 	.short	0x0038
        /*0034*/ 	.byte	0x00, 0xf0, 0x11, 0x00


	//----- nvinfo : EIATTR_KPARAM_INFO
	.align		4
.L_13:
        /*0038*/ 	.byte	0x04, 0x17
        /*003a*/ 	.short	(.L_15 - .L_14)
.L_14:
        /*003c*/ 	.word	0x00000000
        /*0040*/ 	.short	0x000a
        /*0042*/ 	.short	0x0034
        /*0044*/ 	.byte	0x00, 0xf0, 0x11, 0x00


	//----- nvinfo : EIATTR_KPARAM_INFO
	.align		4
.L_15:
        /*0048*/ 	.byte	0x04, 0x17
        /*004a*/ 	.short	(.L_17 - .L_16)
.L_16:
        /*004c*/ 	.word	0x00000000
        /*0050*/ 	.short	0x0009
        /*0052*/ 	.short	0x0030
        /*0054*/ 	.byte	0x00, 0xf0, 0x11, 0x00


	//----- nvinfo : EIATTR_KPARAM_INFO
	.align		4
.L_17:
        /*0058*/ 	.byte	0x04, 0x17
        /*005a*/ 	.short	(.L_19 - .L_18)
.L_18:
        /*005c*/ 	.word	0x00000000
        /*0060*/ 	.short	0x0008
        /*0062*/ 	.short	0x002c
        /*0064*/ 	.byte	0x00, 0xf0, 0x11, 0x00


	//----- nvinfo : EIATTR_KPARAM_INFO
	.align		4
.L_19:
        /*0068*/ 	.byte	0x04, 0x17
        /*006a*/ 	.short	(.L_21 - .L_20)
.L_20:
        /*006c*/ 	.word	0x00000000
        /*0070*/ 	.short	0x0007
        /*0072*/ 	.short	0x0028
        /*0074*/ 	.byte	0x00, 0xf0, 0x11, 0x00


	//----- nvinfo : EIATTR_KPARAM_INFO
	.align		4
.L_21:
        /*0078*/ 	.byte	0x04, 0x17
        /*007a*/ 	.short	(.L_23 - .L_22)
.L_22:
        /*007c*/ 	.word	0x00000000
        /*0080*/ 	.short	0x0006
        /*0082*/ 	.short	0x0024
        /*0084*/ 	.byte	0x00, 0xf0, 0x11, 0x00


	//----- nvinfo : EIATTR_KPARAM_INFO
	.align		4
.L_23:
        /*0088*/ 	.byte	0x04, 0x17
        /*008a*/ 	.short	(.L_25 - .L_24)
.L_24:
        /*008c*/ 	.word	0x00000000
        /*0090*/ 	.short	0x0005
        /*0092*/ 	.short	0x0020
        /*0094*/ 	.byte	0x00, 0xf0, 0x11, 0x00


	//----- nvinfo : EIATTR_KPARAM_INFO
	.align		4
.L_25:
        /*0098*/ 	.byte	0x04, 0x17
        /*009a*/ 	.short	(.L_27 - .L_26)
.L_26:
        /*009c*/ 	.word	0x00000000
        /*00a0*/ 	.short	0x0004
        /*00a2*/ 	.short	0x001c
        /*00a4*/ 	.byte	0x00, 0xf0, 0x11, 0x00


	//----- nvinfo : EIATTR_KPARAM_INFO
	.align		4
.L_27:
        /*00a8*/ 	.byte	0x04, 0x17
        /*00aa*/ 	.short	(.L_29 - .L_28)
.L_28:
        /*00ac*/ 	.word	0x00000000
        /*00b0*/ 	.short	0x0003
        /*00b2*/ 	.short	0x0018
        /*00b4*/ 	.byte	0x00, 0xf0, 0x11, 0x00


	//----- nvinfo : EIATTR_KPARAM_INFO
	.align		4
.L_29:
        /*00b8*/ 	.byte	0x04, 0x17
        /*00ba*/ 	.short	(.L_31 - .L_30)
.L_30:
        /*00bc*/ 	.word	0x00000000
        /*00c0*/ 	.short	0x0002
        /*00c2*/ 	.short	0x0010
        /*00c4*/ 	.byte	0x00, 0xf4, 0x21, 0x00


	//----- nvinfo : EIATTR_KPARAM_INFO
	.align		4
.L_31:
        /*00c8*/ 	.byte	0x04, 0x17
        /*00ca*/ 	.short	(.L_33 - .L_32)
.L_32:
        /*00cc*/ 	.word	0x00000000
        /*00d0*/ 	.short	0x0001
        /*00d2*/ 	.short	0x0008
        /*00d4*/ 	.byte	0x00, 0xf4, 0x21, 0x00


	//----- nvinfo : EIATTR_KPARAM_INFO
	.align		4
.L_33:
        /*00d8*/ 	.byte	0x04, 0x17
        /*00da*/ 	.short	(.L_35 - .L_34)
.L_34:
        /*00dc*/ 	.word	0x00000000
        /*00e0*/ 	.short	0x0000
        /*00e2*/ 	.short	0x0000
        /*00e4*/ 	.byte	0x00, 0xf4, 0x21, 0x00


	//----- nvinfo : EIATTR_SPARSE_MMA_MASK
	.align		4
.L_35:
        /*00e8*/ 	.byte	0x03, 0x50
        /*00ea*/ 	.short	0x0000


	//----- nvinfo : EIATTR_MAXREG_COUNT
	.align		4
        /*00ec*/ 	.byte	0x03, 0x1b
        /*00ee*/ 	.short	0x00ff


	//----- nvinfo : EIATTR_NUM_BARRIERS
	.align		4
        /*00f0*/ 	.byte	0x02, 0x4c
        /*00f2*/ 	.byte	0x01
	.zero		1


	//----- nvinfo : EIATTR_VRC_CTA_INIT_COUNT
	.align		4
        /*00f4*/ 	.byte	0x02, 0x4a
	.zero		1
	.zero		1


	//----- nvinfo : EIATTR_EXIT_INSTR_OFFSETS
	.align		4
        /*00f8*/ 	.byte	0x04, 0x1c
        /*00fa*/ 	.short	(.L_37 - .L_36)


	//   ....[0]....
.L_36:
        /*00fc*/ 	.word	0x00001c30


	//   ....[1]....
        /*0100*/ 	.word	0x00001c60


	//----- nvinfo : EIATTR_REQNTID
	.align		4
.L_37:
        /*0104*/ 	.byte	0x04, 0x10
        /*0106*/ 	.short	(.L_39 - .L_38)
.L_38:
        /*0108*/ 	.word	0x00000100
        /*010c*/ 	.word	0x00000001
        /*0110*/ 	.word	0x00000001


	//----- nvinfo : EIATTR_CBANK_PARAM_SIZE
	.align		4
.L_39:
        /*0114*/ 	.byte	0x03, 0x19
        /*0116*/ 	.short	0x0050


	//----- nvinfo : EIATTR_PARAM_CBANK
	.align		4
        /*0118*/ 	.byte	0x04, 0x0a
        /*011a*/ 	.short	(.L_41 - .L_40)
	.align		4
.L_40:
        /*011c*/ 	.word	index@(.nv.constant0.matmul_kernel)
        /*0120*/ 	.short	0x0380
        /*0122*/ 	.short	0x0050


	//----- nvinfo : EIATTR_SW_WAR
	.align		4
.L_41:
        /*0124*/ 	.byte	0x04, 0x36
        /*0126*/ 	.short	(.L_43 - .L_42)
.L_42:
        /*0128*/ 	.word	0x00000008
.L_43:


//--------------------- .nv.compat                --------------------------
	.section	.nv.compat,"",@"SHT_CUDA_COMPAT_INFO"
	.align	4
        /*0000*/ 	.byte	0x02, 0x02, 0x01, 0x00, 0x02, 0x05, 0x05, 0x00, 0x02, 0x03, 0x00, 0x00, 0x02, 0x06, 0x01, 0x00


//--------------------- .nv.callgraph             --------------------------
	.section	.nv.callgraph,"",@"SHT_CUDA_CALLGRAPH"
	.align	4
	.sectionentsize	8
	.align		4
        /*0000*/ 	.word	0x00000000
	.align		4
        /*0004*/ 	.word	0xffffffff
	.align		4
        /*0008*/ 	.word	0x00000000
	.align		4
        /*000c*/ 	.word	0xfffffffe
	.align		4
        /*0010*/ 	.word	0x00000000
	.align		4
        /*0014*/ 	.word	0xfffffffd
	.align		4
        /*0018*/ 	.word	0x00000000
	.align		4
        /*001c*/ 	.word	0xfffffffc


//--------------------- .text.matmul_kernel       --------------------------
	.section	.text.matmul_kernel,"ax",@progbits
	.align	128
        .global         matmul_kernel
        .type           matmul_kernel,@function
        .size           matmul_kernel,(.L_x_3 - matmul_kernel)
        .other          matmul_kernel,@"STO_CUDA_ENTRY STV_DEFAULT"
matmul_kernel:
.text.matmul_kernel:
[----:B------:R-:W0:Y:S08]  /*0000*/  LDC R1, c[0x0][0x37c] ;  /* 0x0000df00ff017b82 */ /* 0x000e300000000800 */
[----:B------:R-:W1:Y:S01]  /*0010*/  LDC.64 R16, c[0x0][0x398] ;  /* 0x0000e600ff107b82 */ /* 0x000e620000000a00 */
[----:B------:R-:W2:Y:S01]  /*0020*/  S2R R5, SR_CTAID.X ;  /* 0x0000000000057919 */ /* 0x000ea20000002500 */
[----:B------:R-:W-:Y:S01]  /*0030*/  UMOV UR4, 0x400 ;  /* 0x0000040000047882 */ /* 0x000fe20000000000 */
[----:B------:R-:W3:Y:S01]  /*0040*/  LDCU.64 UR6, c[0x0][0x358] ;  /* 0x00006b00ff0677ac */ /* 0x000ee20008000a00 */
[----:B------:R-:W4:Y:S04]  /*0050*/  S2R R12, SR_TID.X ;  /* 0x00000000000c7919 */ /* 0x000f280000002100 */
[----:B------:R-:W5:Y:S08]  /*0060*/  LDC R39, c[0x0][0x3a0] ;  /* 0x0000e800ff277b82 */ /* 0x000f700000000800 */
[----:B------:R-:W0:Y:S01]  /*0070*/  S2UR UR5, SR_CgaCtaId ;  /* 0x00000000000579c3 */ /* 0x000e220000008800 */
[----:B-1----:R-:W-:-:S05]  /*0080*/  VIADD R0, R17, 0x1f ;  /* 0x0000001f11007836 */ /* 0x002fca0000000000 */
[----:B------:R-:W-:Y:S01]  /*0090*/  SHF.R.S32.HI R3, RZ, 0x1f, R0 ;  /* 0x0000001fff037819 */ /* 0x000fe20000011400 */
[----:B-----5:R-:W-:-:S03]  /*00a0*/  VIADD R39, R39, 0x3f ;  /* 0x0000003f27277836 */ /* 0x020fc60000000000 */
[----:B------:R-:W-:Y:S02]  /*00b0*/  LEA.HI R3, R3, R0, RZ, 0x5 ;  /* 0x0000000003037211 */ /* 0x000fe400078f28ff */
[----:B--2---:R-:W-:Y:S02]  /*00c0*/  IABS R8, R5 ;  /* 0x0000000500087213 */ /* 0x004fe40000000000 */
[----:B------:R-:W-:Y:S01]  /*00d0*/  SHF.R.S32.HI R3, RZ, 0x5, R3 ;  /* 0x00000005ff037819 */ /* 0x000fe20000011403 */
[----:B0-----:R-:W-:-:S04]  /*00e0*/  ULEA UR4, UR5, UR4, 0x18 ;  /* 0x0000000405047291 */ /* 0x001fc8000f8ec0ff */
[----:B------:R-:W-:-:S05]  /*00f0*/  IMAD.SHL.U32 R4, R3, 0x8, RZ ;  /* 0x0000000803047824 */ /* 0x000fca00078e00ff */
[-C--:B------:R-:W-:Y:S02]  /*0100*/  IABS R7, R4.reuse ;  /* 0x0000000400077213 */ /* 0x080fe40000000000 */
[----:B------:R-:W-:Y:S02]  /*0110*/  IABS R10, R4 ;  /* 0x00000004000a7213 */ /* 0x000fe40000000000 */
[----:B------:R-:W0:Y:S08]  /*0120*/  I2F.RP R0, R7 ;  /* 0x0000000700007306 */ /* 0x000e300000209400 */
[----:B0-----:R-:W0:Y:S02]  /*0130*/  MUFU.RCP R0, R0 ;  /* 0x0000000000007308 */ /* 0x001e240000001000 */
[----:B0-----:R-:W-:-:S02]  /*0140*/  VIADD R2, R0, 0xffffffe ;  /* 0x0ffffffe00027836 */ /* 0x001fc40000000000 */
[----:B------:R-:W-:-:S04]  /*0150*/  IMAD.MOV R0, RZ, RZ, -R10 ;  /* 0x000000ffff007224 */ /* 0x000fc800078e0a0a */
[----:B------:R0:W1:Y:S02]  /*0160*/  F2I.FTZ.U32.TRUNC.NTZ R3, R2 ;  /* 0x0000000200037305 */ /* 0x000064000021f000 */
[----:B0-----:R-:W-:Y:S02]  /*0170*/  IMAD.MOV.U32 R2, RZ, RZ, RZ ;  /* 0x000000ffff027224 */ /* 0x001fe400078e00ff */
[----:B-1----:R-:W-:-:S04]  /*0180*/  IMAD.MOV R6, RZ, RZ, -R3 ;  /* 0x000000ffff067224 */ /* 0x002fc800078e0a03 */
[----:B------:R-:W-:Y:S02]  /*0190*/  IMAD R9, R6, R7, RZ ;  /* 0x0000000706097224 */ /* 0x000fe400078e02ff */
[----:B------:R-:W-:Y:S02]  /*01a0*/  IMAD.MOV.U32 R6, RZ, RZ, R8 ;  /* 0x000000ffff067224 */ /* 0x000fe400078e0008 */
[----:B------:R-:W-:-:S06]  /*01b0*/  IMAD.HI.U32 R3, R3, R9, R2 ;  /* 0x0000000903037227 */ /* 0x000fcc00078e0002 */
[----:B------:R-:W-:-:S04]  /*01c0*/  IMAD.HI.U32 R3, R3, R6, RZ ;  /* 0x0000000603037227 */ /* 0x000fc800078e00ff */
[----:B------:R-:W-:-:S05]  /*01d0*/  IMAD R0, R3, R0, R6 ;  /* 0x0000000003007224 */ /* 0x000fca00078e0206 */
[----:B------:R-:W-:-:S13]  /*01e0*/  ISETP.GT.U32.AND P1, PT, R7, R0, PT ;  /* 0x000000000700720c */ /* 0x000fda0003f24070 */
[----:B------:R-:W-:Y:S02]  /*01f0*/  @!P1 IMAD.IADD R0, R0, 0x1, -R7 ;  /* 0x0000000100009824 */ /* 0x000fe400078e0a07 */
[----:B------:R-:W-:Y:S01]  /*0200*/  @!P1 VIADD R3, R3, 0x1 ;  /* 0x0000000103039836 */ /* 0x000fe20000000000 */
[----:B------:R-:W-:Y:S02]  /*0210*/  ISETP.NE.AND P1, PT, R4, RZ, PT ;  /* 0x000000ff0400720c */ /* 0x000fe40003f25270 */
[----:B------:R-:W-:Y:S02]  /*0220*/  ISETP.GE.U32.AND P0, PT, R0, R7, PT ;  /* 0x000000070000720c */ /* 0x000fe40003f06070 */
[----:B------:R-:W-:-:S04]  /*0230*/  LOP3.LUT R0, R5, R4, RZ, 0x3c, !PT ;  /* 0x0000000405007212 */ /* 0x000fc800078e3cff */
[----:B------:R-:W-:Y:S01]  /*0240*/  ISETP.GE.AND P2, PT, R0, RZ, PT ;  /* 0x000000ff0000720c */ /* 0x000fe20003f46270 */
[----:B------:R-:W-:-:S06]  /*0250*/  VIADD R0, R16, 0xf ;  /* 0x0000000f10007836 */ /* 0x000fcc0000000000 */
[----:B------:R-:W-:-:S04]  /*0260*/  @P0 VIADD R3, R3, 0x1 ;  /* 0x0000000103030836 */ /* 0x000fc80000000000 */
[----:B------:R-:W-:Y:S01]  /*0270*/  IMAD.MOV.U32 R2, RZ, RZ, R3 ;  /* 0x000000ffff027224 */ /* 0x000fe200078e0003 */
[----:B------:R-:W-:-:S03]  /*0280*/  SHF.R.S32.HI R3, RZ, 0x1f, R0 ;  /* 0x0000001fff037819 */ /* 0x000fc60000011400 */
[----:B------:R-:W-:Y:S01]  /*0290*/  @!P2 IMAD.MOV R2, RZ, RZ, -R2 ;  /* 0x000000ffff02a224 */ /* 0x000fe200078e0a02 */
[----:B------:R-:W-:Y:S02]  /*02a0*/  @!P1 LOP3.LUT R2, RZ, R4, RZ, 0x33, !PT ;  /* 0x00000004ff029212 */ /* 0x000fe400078e33ff */
[----:B------:R-:W-:-:S03]  /*02b0*/  LEA.HI R3, R3, R0, RZ, 0x4 ;  /* 0x0000000003037211 */ /* 0x000fc600078f20ff */
[----:B------:R-:W-:Y:S02]  /*02c0*/  IMAD.SHL.U32 R6, R2, 0x8, RZ ;  /* 0x0000000802067824 */ /* 0x000fe400078e00ff */
[----:B------:R-:W-:-:S03]  /*02d0*/  IMAD.MOV R2, RZ, RZ, -R2 ;  /* 0x000000ffff027224 */ /* 0x000fc600078e0a02 */
[----:B------:R-:W-:Y:S01]  /*02e0*/  LEA.HI.SX32 R3, R3, -R6, 0x1c ;  /* 0x8000000603037211 */ /* 0x000fe200078fe2ff */
[----:B------:R-:W-:-:S03]  /*02f0*/  IMAD R4, R4, R2, R5 ;  /* 0x0000000204047224 */ /* 0x000fc600078e0205 */
[----:B------:R-:W-:Y:S02]  /*0300*/  VIMNMX R11, PT, PT, R3, 0x8, PT ;  /* 0x00000008030b7848 */ /* 0x000fe40003fe0100 */
[----:B------:R-:W-:Y:S02]  /*0310*/  IABS R9, R4 ;  /* 0x0000000400097213 */ /* 0x000fe40000000000 */
[----:B------:R-:W-:-:S04]  /*0320*/  IABS R7, R11 ;  /* 0x0000000b00077213 */ /* 0x000fc80000000000 */
[----:B------:R-:W0:Y:S08]  /*0330*/  I2F.RP R0, R7 ;  /* 0x0000000700007306 */ /* 0x000e300000209400 */
[----:B0-----:R-:W0:Y:S02]  /*0340*/  MUFU.RCP R0, R0 ;  /* 0x0000000000007308 */ /* 0x001e240000001000 */
[----:B0-----:R-:W-:-:S06]  /*0350*/  VIADD R3, R0, 0xffffffe ;  /* 0x0ffffffe00037836 */ /* 0x001fcc0000000000 */
[----:B------:R-:W0:Y:S02]  /*0360*/  F2I.FTZ.U32.TRUNC.NTZ R3, R3 ;  /* 0x0000000300037305 */ /* 0x000e24000021f000 */
[----:B0-----:R-:W-:-:S04]  /*0370*/  IMAD.MOV R8, RZ, RZ, -R3 ;  /* 0x000000ffff087224 */ /* 0x001fc800078e0a03 */
[----:B------:R-:W-:Y:S01]  /*0380*/  IMAD.MOV.U32 R2, RZ, RZ, R8 ;  /* 0x000000ffff027224 */ /* 0x000fe200078e0008 */
[----:B------:R-:W-:-:S03]  /*0390*/  IABS R8, R11 ;  /* 0x0000000b00087213 */ /* 0x000fc60000000000 */
[----:B------:R-:W-:Y:S02]  /*03a0*/  IMAD R5, R2, R7, RZ ;  /* 0x0000000702057224 */ /* 0x000fe400078e02ff */
[----:B------:R-:W-:Y:S02]  /*03b0*/  IMAD.MOV.U32 R2, RZ, RZ, RZ ;  /* 0x000000ffff027224 */ /* 0x000fe400078e00ff */
[----:B------:R-:W-:Y:S02]  /*03c0*/  IMAD.MOV R0, RZ, RZ, -R8 ;  /* 0x000000ffff007224 */ /* 0x000fe400078e0a08 */
[----:B------:R-:W-:Y:S01]  /*03d0*/  IMAD.HI.U32 R2, R3, R5, R2 ;  /* 0x0000000503027227 */ /* 0x000fe200078e0002 */
[----:B----4-:R-:W-:-:S05]  /*03e0*/  LOP3.LUT R3, R12, 0xf, RZ, 0xc0, !PT ;  /* 0x0000000f0c037812 */ /* 0x010fca00078ec0ff */
        /* <DEDUP_REMOVED lines=8> */
[----:B------:R-:W-:-:S07]  /*0470*/  ISETP.GE.AND P2, PT, R0, RZ, PT ;  /* 0x000000ff0000720c */ /* 0x000fce0003f46270 */
[----:B------:R-:W-:Y:S01]  /*0480*/  @P0 VIADD R2, R2, 0x1 ;  /* 0x0000000102020836 */ /* 0x000fe20000000000 */
[----:B------:R-:W-:-:S05]  /*0490*/  ISETP.GT.AND P0, PT, R39, 0x3f, PT ;  /* 0x0000003f2700780c */ /* 0x000fca0003f04270 */
[----:B------:R-:W-:Y:S01]  /*04a0*/  @!P2 IMAD.MOV R2, RZ, RZ, -R2 ;  /* 0x000000ffff02a224 */ /* 0x000fe200078e0a02 */
[----:B------:R-:W-:-:S05]  /*04b0*/  @!P1 LOP3.LUT R2, RZ, R11, RZ, 0x33, !PT ;  /* 0x0000000bff029212 */ /* 0x000fca00078e33ff */
[----:B------:R-:W-:Y:S02]  /*04c0*/  IMAD.MOV R0, RZ, RZ, -R2 ;  /* 0x000000ffff007224 */ /* 0x000fe400078e0a02 */
[----:B------:R-:W-:Y:S01]  /*04d0*/  @!P0 IMAD.SHL.U32 R35, R12, 0x20, RZ ;  /* 0x000000200c238824 */ /* 0x000fe200078e00ff */
[----:B------:R-:W-:Y:S01]  /*04e0*/  @!P0 PRMT R20, RZ, 0x7610, R20 ;  /* 0x00007610ff148816 */ /* 0x000fe20000000014 */
[----:B------:R-:W-:Y:S01]  /*04f0*/  IMAD R0, R11, R0, R4 ;  /* 0x000000000b007224 */ /* 0x000fe200078e0204 */
[----:B------:R-:W-:Y:S01]  /*0500*/  SHF.R.U32.HI R4, RZ, 0x4, R12 ;  /* 0x00000004ff047819 */ /* 0x000fe2000001160c */
[----:B------:R-:W-:Y:S01]  /*0510*/  IMAD.SHL.U32 R33, R2, 0x20, RZ ;  /* 0x0000002002217824 */ /* 0x000fe200078e00ff */
[----:B------:R-:W-:Y:S01]  /*0520*/  @!P0 PRMT R22, RZ, 0x7610, R22 ;  /* 0x00007610ff168816 */ /* 0x000fe20000000016 */
[----:B------:R-:W-:Y:S01]  /*0530*/  IMAD.IADD R0, R6, 0x1, R0 ;  /* 0x0000000106007824 */ /* 0x000fe200078e0200 */
[----:B------:R-:W-:Y:S02]  /*0540*/  @!P0 PRMT R20, R20, 0x5410, RZ ;  /* 0x0000541014148816 */ /* 0x000fe400000000ff */
[----:B------:R-:W-:Y:S01]  /*0550*/  @!P0 PRMT R22, R22, 0x5410, RZ ;  /* 0x0000541016168816 */ /* 0x000fe200000000ff */
[----:B------:R-:W-:Y:S01]  /*0560*/  IMAD R36, R0, 0x10, R3 ;  /* 0x0000001000247824 */ /* 0x000fe200078e0203 */
[----:B------:R-:W-:-:S02]  /*0570*/  SGXT.U32 R3, R4, 0x4 ;  /* 0x000000040403781a */ /* 0x000fc40000000000 */
[----:B------:R-:W-:Y:S01]  /*0580*/  @!P0 LOP3.LUT R34, R35, 0x60, RZ, 0xc0, !PT ;  /* 0x0000006023228812 */ /* 0x000fe200078ec0ff */
[----:B---3--:R-:W-:Y:S06]  /*0590*/  @!P0 BRA `(.L_x_0) ;  /* 0x0000001000f08947 */ /* 0x008fec0003800000 */
[----:B------:R-:W-:Y:S01]  /*05a0*/  IABS R2, R16 ;  /* 0x0000001000027213 */ /* 0x000fe20000000000 */
[----:B------:R-:W-:Y:S01]  /*05b0*/  IMAD.SHL.U32 R35, R12, 0x20, RZ ;  /* 0x000000200c237824 */ /* 0x000fe200078e00ff */
[----:B------:R-:W-:Y:S01]  /*05c0*/  IABS R0, R17 ;  /* 0x0000001100007213 */ /* 0x000fe20000000000 */
[----:B------:R-:W0:Y:S01]  /*05d0*/  LDC R38, c[0x0][0x3a8] ;  /* 0x0000ea00ff267b82 */ /* 0x000e220000000800 */
[----:B------:R-:W1:Y:S01]  /*05e0*/  I2F.RP R10, R2 ;  /* 0x00000002000a7306 */ /* 0x000e620000209400 */
[----:B------:R-:W-:Y:S01]  /*05f0*/  IABS R14, R36 ;  /* 0x00000024000e7213 */ /* 0x000fe20000000000 */
[----:B------:R-:W2:Y:S01]  /*0600*/  LDCU UR5, c[0x0][0x3b0] ;  /* 0x00007600ff0577ac */ /* 0x000ea20008000800 */
[----:B------:R-:W-:Y:S02]  /*0610*/  SHF.R.U32.HI R4, RZ, 0x6, R12 ;  /* 0x00000006ff047819 */ /* 0x000fe4000001160c */
[----:B------:R-:W-:Y:S01]  /*0620*/  ISETP.GE.AND P2, PT, R36, RZ, PT ;  /* 0x000000ff2400720c */ /* 0x000fe20003f46270 */
[----:B------:R-:W3:Y:S01]  /*0630*/  LDCU.128 UR12, c[0x0][0x380] ;  /* 0x00007000ff0c77ac */ /* 0x000ee20008000c00 */
[----:B------:R-:W-:Y:S01]  /*0640*/  SGXT.U32 R4, R4, 0x2 ;  /* 0x000000020404781a */ /* 0x000fe20000000000 */
[----:B------:R-:W4:Y:S01]  /*0650*/  I2F.RP R5, R0 ;  /* 0x0000000000057306 */ /* 0x000f220000209400 */
[----:B------:R-:W-:Y:S01]  /*0660*/  ISETP.NE.AND P4, PT, R16, RZ, PT ;  /* 0x000000ff1000720c */ /* 0x000fe20003f85270 */
[----:B------:R-:W5:Y:S01]  /*0670*/  LDC R37, c[0x0][0x3ac] ;  /* 0x0000eb00ff257b82 */ /* 0x000f620000000800 */
[----:B------:R-:W-:Y:S01]  /*0680*/  LOP3.LUT R4, R33, R4, RZ, 0xfc, !PT ;  /* 0x0000000421047212 */ /* 0x000fe200078efcff */
[----:B------:R-:W0:Y:S01]  /*0690*/  LDCU UR8, c[0x0][0x3a4] ;  /* 0x00007480ff0877ac */ /* 0x000e220008000800 */
[----:B------:R-:W-:-:S02]  /*06a0*/  LOP3.LUT R42, R12, 0x3f, RZ, 0xc0, !PT ;  /* 0x0000003f0c2a7812 */ /* 0x000fc400078ec0ff */
[C---:B------:R-:W-:Y:S01]  /*06b0*/  LOP3.LUT R22, R4.reuse, 0x1c, RZ, 0xfc, !PT ;  /* 0x0000001c04167812 */ /* 0x040fe200078efcff */
[----:B-1----:R-:W1:Y:S01]  /*06c0*/  MUFU.RCP R10, R10 ;  /* 0x0000000a000a7308 */ /* 0x002e620000001000 */
[C---:B------:R-:W-:Y:S02]  /*06d0*/  LOP3.LUT R18, R4.reuse, 0x18, RZ, 0xfc, !PT ;  /* 0x0000001804127812 */ /* 0x040fe400078efcff */
[C---:B------:R-:W-:Y:S02]  /*06e0*/  LOP3.LUT R24, R4.reuse, 0x10, RZ, 0xfc, !PT ;  /* 0x0000001004187812 */ /* 0x040fe400078efcff */
[----:B------:R-:W-:Y:S02]  /*06f0*/  LOP3.LUT R28, R4, 0x8, RZ, 0xfc, !PT ;  /* 0x00000008041c7812 */ /* 0x000fe400078efcff */
[----:B------:R-:W-:Y:S01]  /*0700*/  IABS R15, R24 ;  /* 0x00000018000f7213 */ /* 0x000fe20000000000 */
[----:B----4-:R-:W4:Y:S01]  /*0710*/  MUFU.RCP R5, R5 ;  /* 0x0000000500057308 */ /* 0x010f220000001000 */
[----:B------:R-:W-:-:S02]  /*0720*/  IABS R21, R28 ;  /* 0x0000001c00157213 */ /* 0x000fc40000000000 */
[C---:B------:R-:W-:Y:S02]  /*0730*/  LOP3.LUT R23, R4.reuse, 0x14, RZ, 0xfc, !PT ;  /* 0x0000001404177812 */ /* 0x040fe400078efcff */
[C---:B------:R-:W-:Y:S02]  /*0740*/  LOP3.LUT R26, R4.reuse, 0xc, RZ, 0xfc, !PT ;  /* 0x0000000c041a7812 */ /* 0x040fe400078efcff */
[----:B------:R-:W-:Y:S01]  /*0750*/  LOP3.LUT R20, R4, 0x4, RZ, 0xfc, !PT ;  /* 0x0000000404147812 */ /* 0x000fe200078efcff */
[----:B-1----:R-:W-:Y:S01]  /*0760*/  VIADD R8, R10, 0xffffffe ;  /* 0x0ffffffe0a087836 */ /* 0x002fe20000000000 */
[----:B------:R-:W-:Y:S01]  /*0770*/  IABS R19, R26 ;  /* 0x0000001a00137213 */ /* 0x000fe20000000000 */
[----:B-----5:R-:W-:Y:S01]  /*0780*/  IMAD R42, R42, R37, RZ ;  /* 0x000000252a2a7224 */ /* 0x020fe200078e02ff */
[----:B------:R-:W-:Y:S01]  /*0790*/  IABS R25, R20 ;  /* 0x0000001400197213 */ /* 0x000fe20000000000 */
[----:B------:R1:W5:Y:S01]  /*07a0*/  F2I.FTZ.U32.TRUNC.NTZ R9, R8 ;  /* 0x0000000800097305 */ /* 0x000362000021f000 */
[----:B------:R-:W-:Y:S01]  /*07b0*/  IABS R27, R4 ;  /* 0x00000004001b7213 */ /* 0x000fe20000000000 */
[----:B------:R-:W-:Y:S01]  /*07c0*/  IMAD.SHL.U32 R37, R37, 0x40, RZ ;  /* 0x0000004025257824 */ /* 0x000fe200078e00ff */
[----:B------:R-:W-:Y:S01]  /*07d0*/  LOP3.LUT R34, R35, 0x60, RZ, 0xc0, !PT ;  /* 0x0000006023227812 */ /* 0x000fe200078ec0ff */
[----:B----4-:R-:W-:-:S04]  /*07e0*/  VIADD R6, R5, 0xffffffe ;  /* 0x0ffffffe05067836 */ /* 0x010fc80000000000 */
[----:B------:R4:W0:Y:S01]  /*07f0*/  F2I.FTZ.U32.TRUNC.NTZ R7, R6 ;  /* 0x0000000600077305 */ /* 0x000822000021f000 */
[----:B-1----:R-:W-:Y:S02]  /*0800*/  IMAD.MOV.U32 R8, RZ, RZ, RZ ;  /* 0x000000ffff087224 */ /* 0x002fe400078e00ff */
[--C-:B-----5:R-:W-:Y:S02]  /*0810*/  IMAD.MOV R13, RZ, RZ, -R9.reuse ;  /* 0x000000ffff0d7224 */ /* 0x120fe400078e0a09 */
[----:B----4-:R-:W-:Y:S02]  /*0820*/  IMAD.MOV.U32 R6, RZ, RZ, RZ ;  /* 0x000000ffff067224 */ /* 0x010fe400078e00ff */
[----:B------:R-:W-:Y:S02]  /*0830*/  IMAD R5, R13, R2, RZ ;  /* 0x000000020d057224 */ /* 0x000fe400078e02ff */
[----:B------:R-:W-:Y:S02]  /*0840*/  IMAD.MOV.U32 R13, RZ, RZ, R14 ;  /* 0x000000ffff0d7224 */ /* 0x000fe400078e000e */
[----:B------:R-:W-:Y:S01]  /*0850*/  IMAD.HI.U32 R8, R9, R5, R8 ;  /* 0x0000000509087227 */ /* 0x000fe200078e0008 */
[----:B------:R-:W-:-:S03]  /*0860*/  IABS R9, R22 ;  /* 0x0000001600097213 */ /* 0x000fc60000000000 */
[----:B0-----:R-:W-:Y:S02]  /*0870*/  IMAD.MOV R11, RZ, RZ, -R7 ;  /* 0x000000ffff0b7224 */ /* 0x001fe400078e0a07 */
[----:B------:R-:W-:-:S04]  /*0880*/  IMAD.HI.U32 R8, R8, R13, RZ ;  /* 0x0000000d08087227 */ /* 0x000fc800078e00ff */
[----:B------:R-:W-:Y:S01]  /*0890*/  IMAD.MOV R14, RZ, RZ, -R8 ;  /* 0x000000ffff0e7224 */ /* 0x000fe200078e0a08 */
[----:B------:R-:W-:Y:S01]  /*08a0*/  SHF.R.S32.HI R8, RZ, 0x1f, R39 ;  /* 0x0000001fff087819 */ /* 0x000fe20000011427 */
[----:B------:R-:W-:Y:S01]  /*08b0*/  IMAD R5, R11, R0, RZ ;  /* 0x000000000b057224 */ /* 0x000fe200078e02ff */
[----:B------:R-:W-:Y:S01]  /*08c0*/  IABS R11, R18 ;  /* 0x00000012000b7213 */ /* 0x000fe20000000000 */
[----:B------:R-:W-:Y:S01]  /*08d0*/  IMAD R14, R2, R14, R13 ;  /* 0x0000000e020e7224 */ /* 0x000fe200078e020d */
[----:B------:R-:W-:Y:S01]  /*08e0*/  IABS R13, R23 ;  /* 0x00000017000d7213 */ /* 0x000fe20000000000 */
[----:B------:R-:W-:Y:S01]  /*08f0*/  IMAD.HI.U32 R6, R7, R5, R6 ;  /* 0x0000000507067227 */ /* 0x000fe200078e0006 */
[----:B------:R-:W-:Y:S02]  /*0900*/  LEA.HI R39, R8, R39, RZ, 0x6 ;  /* 0x0000002708277211 */ /* 0x000fe400078f30ff */
[----:B------:R-:W-:Y:S02]  /*0910*/  ISETP.GT.U32.AND P0, PT, R2, R14, PT ;  /* 0x0000000e0200720c */ /* 0x000fe40003f04070 */
[----:B------:R-:W-:Y:S01]  /*0920*/  SHF.R.S32.HI R39, RZ, 0x6, R39 ;  /* 0x00000006ff277819 */ /* 0x000fe20000011427 */
[----:B------:R-:W-:-:S04]  /*0930*/  IMAD.HI.U32 R5, R6, R9, RZ ;  /* 0x0000000906057227 */ /* 0x000fc800078e00ff */
[----:B------:R-:W-:-:S04]  /*0940*/  IMAD.HI.U32 R7, R6, R11, RZ ;  /* 0x0000000b06077227 */ /* 0x000fc800078e00ff */
[----:B------:R-:W-:Y:S02]  /*0950*/  IMAD.MOV R5, RZ, RZ, -R5 ;  /* 0x000000ffff057224 */ /* 0x000fe400078e0a05 */
[----:B------:R-:W-:Y:S02]  /*0960*/  @!P0 IMAD.IADD R14, R14, 0x1, -R2 ;  /* 0x000000010e0e8824 */ /* 0x000fe400078e0a02 */
[----:B------:R-:W-:Y:S02]  /*0970*/  IMAD.MOV R7, RZ, RZ, -R7 ;  /* 0x000000ffff077224 */ /* 0x000fe400078e0a07 */
[----:B------:R-:W-:Y:S01]  /*0980*/  IMAD R9, R0, R5, R9 ;  /* 0x0000000500097224 */ /* 0x000fe200078e0209 */
[----:B------:R-:W-:Y:S01]  /*0990*/  ISETP.GT.U32.AND P1, PT, R2, R14, PT ;  /* 0x0000000e0200720c */ /* 0x000fe20003f24070 */
[----:B------:R-:W-:Y:S02]  /*09a0*/  IMAD R11, R0, R7, R11 ;  /* 0x00000007000b7224 */ /* 0x000fe400078e020b */
[----:B------:R-:W-:Y:S01]  /*09b0*/  IMAD.HI.U32 R7, R6, R15, RZ ;  /* 0x0000000f06077227 */ /* 0x000fe200078e00ff */
[----:B------:R-:W-:-:S02]  /*09c0*/  ISETP.GT.U32.AND P0, PT, R0, R9, PT ;  /* 0x000000090000720c */ /* 0x000fc40003f04070 */
[----:B------:R-:W-:Y:S01]  /*09d0*/  ISETP.GT.U32.AND P3, PT, R0, R11, PT ;  /* 0x0000000b0000720c */ /* 0x000fe20003f64070 */
[----:B------:R-:W-:-:S04]  /*09e0*/  IMAD.HI.U32 R10, R6, R21, RZ ;  /* 0x00000015060a7227 */ /* 0x000fc800078e00ff */
[----:B------:R-:W-:Y:S02]  /*09f0*/  IMAD.MOV R7, RZ, RZ, -R7 ;  /* 0x000000ffff077224 */ /* 0x000fe400078e0a07 */
[----:B------:R-:W-:Y:S02]  /*0a00*/  IMAD.MOV R10, RZ, RZ, -R10 ;  /* 0x000000ffff0a7224 */ /* 0x000fe400078e0a0a */
[C---:B------:R-:W-:Y:S02]  /*0a10*/  IMAD R7, R0.reuse, R7, R15 ;  /* 0x0000000700077224 */ /* 0x040fe400078e020f */
[----:B------:R-:W-:Y:S01]  /*0a20*/  IMAD R15, R0, R10, R21 ;  /* 0x0000000a000f7224 */ /* 0x000fe200078e0215 */
[----:B------:R-:W-:Y:S01]  /*0a30*/  SHF.R.S32.HI R10, RZ, 0x2, R12 ;  /* 0x00000002ff0a7819 */ /* 0x000fe2000001140c */
[----:B------:R-:W-:Y:S01]  /*0a40*/  @!P1 IMAD.IADD R14, R14, 0x1, -R2 ;  /* 0x000000010e0e9824 */ /* 0x000fe200078e0a02 */
[----:B------:R-:W-:Y:S01]  /*0a50*/  ISETP.GT.U32.AND P6, PT, R0, R7, PT ;  /* 0x000000070000720c */ /* 0x000fe20003fc4070 */
[----:B------:R-:W-:Y:S01]  /*0a60*/  IMAD.HI.U32 R5, R6, R13, RZ ;  /* 0x0000000d06057227 */ /* 0x000fe200078e00ff */
[----:B------:R-:W-:-:S03]  /*0a70*/  SGXT R10, R10, 0x1 ;  /* 0x000000010a0a781a */ /* 0x000fc60000000200 */
[----:B------:R-:W-:Y:S01]  /*0a80*/  @!P2 IMAD.MOV R14, RZ, RZ, -R14 ;  /* 0x000000ffff0ea224 */ /* 0x000fe200078e0a0e */
[----:B------:R-:W-:Y:S01]  /*0a90*/  ISETP.GT.U32.AND P2, PT, R0, R15, PT ;  /* 0x0000000f0000720c */ /* 0x000fe20003f44070 */
[----:B------:R-:W-:Y:S01]  /*0aa0*/  @!P0 IMAD.IADD R9, R9, 0x1, -R0 ;  /* 0x0000000109098824 */ /* 0x000fe200078e0a00 */
[----:B------:R-:W-:Y:S01]  /*0ab0*/  @!P4 LOP3.LUT R14, RZ, R16, RZ, 0x33, !PT ;  /* 0x00000010ff0ec212 */ /* 0x000fe200078e33ff */
[----:B------:R-:W-:Y:S01]  /*0ac0*/  IMAD.MOV R5, RZ, RZ, -R5 ;  /* 0x000000ffff057224 */ /* 0x000fe200078e0a05 */
[----:B------:R-:W-:Y:S01]  /*0ad0*/  ISETP.GE.AND P4, PT, R22, RZ, PT ;  /* 0x000000ff1600720c */ /* 0x000fe20003f86270 */
[----:B------:R-:W-:Y:S01]  /*0ae0*/  IMAD.HI.U32 R8, R6, R19, RZ ;  /* 0x0000001306087227 */ /* 0x000fe200078e00ff */
[----:B------:R-:W-:Y:S02]  /*0af0*/  ISETP.GT.U32.AND P0, PT, R0, R9, PT ;  /* 0x000000090000720c */ /* 0x000fe40003f04070 */
[----:B------:R-:W-:Y:S01]  /*0b00*/  LOP3.LUT R10, R10, 0x90, RZ, 0xc0, !PT ;  /* 0x000000900a0a7812 */ /* 0x000fe200078ec0ff */
[----:B------:R-:W-:-:S02]  /*0b10*/  IMAD R5, R0, R5, R13 ;  /* 0x0000000500057224 */ /* 0x000fc400078e020d */
[----:B------:R-:W-:-:S03]  /*0b20*/  IMAD.HI.U32 R2, R6, R25, RZ ;  /* 0x0000001906027227 */ /* 0x000fc600078e00ff */
[----:B------:R-:W-:Y:S01]  /*0b30*/  ISETP.GT.U32.AND P5, PT, R0, R5, PT ;  /* 0x000000050000720c */ /* 0x000fe20003fa4070 */
[----:B------:R-:W-:Y:S01]  /*0b40*/  @!P2 IMAD.IADD R15, R15, 0x1, -R0 ;  /* 0x000000010f0fa824 */ /* 0x000fe200078e0a00 */
[----:B------:R-:W-:Y:S01]  /*0b50*/  ISETP.GE.AND P2, PT, R4, RZ, PT ;  /* 0x000000ff0400720c */ /* 0x000fe20003f46270 */
[----:B------:R-:W-:Y:S02]  /*0b60*/  IMAD.MOV R8, RZ, RZ, -R8 ;  /* 0x000000ffff087224 */ /* 0x000fe400078e0a08 */
[----:B------:R-:W-:Y:S02]  /*0b70*/  IMAD.MOV R2, RZ, RZ, -R2 ;  /* 0x000000ffff027224 */ /* 0x000fe400078e0a02 */
[----:B------:R-:W-:Y:S01]  /*0b80*/  @!P3 IMAD.IADD R11, R11, 0x1, -R0 ;  /* 0x000000010b0bb824 */ /* 0x000fe200078e0a00 */
[C---:B------:R-:W-:Y:S01]  /*0b90*/  ISETP.GT.U32.AND P3, PT, R0.reuse, R15, PT ;  /* 0x0000000f0000720c */ /* 0x040fe20003f64070 */
[C---:B------:R-:W-:Y:S01]  /*0ba0*/  IMAD R13, R0.reuse, R8, R19 ;  /* 0x00000008000d7224 */ /* 0x040fe200078e0213 */
[----:B------:R-:W-:Y:S01]  /*0bb0*/  LOP3.LUT R19, R35, 0xc00, RZ, 0xc0, !PT ;  /* 0x00000c0023137812 */ /* 0x000fe200078ec0ff */
[----:B------:R-:W-:-:S02]  /*0bc0*/  IMAD R25, R0, R2, R25 ;  /* 0x0000000200197224 */ /* 0x000fc400078e0219 */
[----:B------:R-:W-:Y:S01]  /*0bd0*/  IMAD.HI.U32 R2, R6, R27, RZ ;  /* 0x0000001b06027227 */ /* 0x000fe200078e00ff */
[----:B------:R-:W-:-:S03]  /*0be0*/  ISETP.GT.U32.AND P1, PT, R0, R13, PT ;  /* 0x0000000d0000720c */ /* 0x000fc60003f24070 */
[----:B------:R-:W-:Y:S02]  /*0bf0*/  @!P0 IMAD.IADD R9, R9, 0x1, -R0 ;  /* 0x0000000109098824 */ /* 0x000fe400078e0a00 */
[----:B------:R-:W-:Y:S02]  /*0c00*/  IMAD.MOV R2, RZ, RZ, -R2 ;  /* 0x000000ffff027224 */ /* 0x000fe400078e0a02 */
[----:B------:R-:W-:Y:S01]  /*0c10*/  IMAD.MOV.U32 R6, RZ, RZ, R9 ;  /* 0x000000ffff067224 */ /* 0x000fe200078e0009 */
[----:B------:R-:W-:Y:S01]  /*0c20*/  SHF.R.S32.HI R9, RZ, 0x6, R12 ;  /* 0x00000006ff097819 */ /* 0x000fe2000001140c */
[----:B------:R-:W-:Y:S01]  /*0c30*/  @!P5 IMAD.IADD R5, R5, 0x1, -R0 ;  /* 0x000000010505d824 */ /* 0x000fe200078e0a00 */
[C---:B------:R-:W-:Y:S01]  /*0c40*/  ISETP.GT.U32.AND P5, PT, R0.reuse, R11, PT ;  /* 0x0000000b0000720c */ /* 0x040fe20003fa4070 */
[----:B------:R-:W-:Y:S01]  /*0c50*/  @!P4 IMAD.MOV R6, RZ, RZ, -R6 ;  /* 0x000000ffff06c224 */ /* 0x000fe200078e0a06 */
[C---:B------:R-:W-:Y:S01]  /*0c60*/  ISETP.GT.U32.AND P4, PT, R0.reuse, R25, PT ;  /* 0x000000190000720c */ /* 0x040fe20003f84070 */
[----:B------:R-:W-:Y:S01]  /*0c70*/  IMAD R27, R0, R2, R27 ;  /* 0x00000002001b7224 */ /* 0x000fe200078e021b */
[----:B------:R-:W-:Y:S01]  /*0c80*/  LOP3.LUT R2, R12, 0xc0, RZ, 0xc0, !PT ;  /* 0x000000c00c027812 */ /* 0x000fe200078ec0ff */
[--C-:B------:R-:W-:Y:S01]  /*0c90*/  @!P3 IMAD.IADD R15, R15, 0x1, -R0.reuse ;  /* 0x000000010f0fb824 */ /* 0x100fe200078e0a00 */
[----:B------:R-:W-:Y:S01]  /*0ca0*/  SGXT R9, R9, 0x1 ;  /* 0x000000010909781a */ /* 0x000fe20000000200 */
[--C-:B------:R-:W-:Y:S01]  /*0cb0*/  @!P1 IMAD.IADD R13, R13, 0x1, -R0.reuse ;  /* 0x000000010d0d9824 */ /* 0x100fe200078e0a00 */
[C---:B------:R-:W-:Y:S01]  /*0cc0*/  ISETP.GT.U32.AND P3, PT, R0.reuse, R27, PT ;  /* 0x0000001b0000720c */ /* 0x040fe20003f64070 */
[--C-:B------:R-:W-:Y:S01]  /*0cd0*/  @!P6 IMAD.IADD R7, R7, 0x1, -R0.reuse ;  /* 0x000000010707e824 */ /* 0x100fe200078e0a00 */
[----:B------:R-:W-:Y:S01]  /*0ce0*/  ISETP.GT.U32.AND P6, PT, R0, R5, PT ;  /* 0x000000050000720c */ /* 0x000fe20003fc4070 */
[----:B------:R-:W-:Y:S01]  /*0cf0*/  IMAD.SHL.U32 R8, R12, 0x2, RZ ;  /* 0x000000020c087824 */ /* 0x000fe200078e00ff */
[----:B------:R-:W-:Y:S01]  /*0d00*/  ISETP.GT.U32.AND P1, PT, R0, R13, PT ;  /* 0x0000000d0000720c */ /* 0x000fe20003f24070 */
[--C-:B------:R-:W-:Y:S01]  /*0d10*/  @!P5 IMAD.IADD R11, R11, 0x1, -R0.reuse ;  /* 0x000000010b0bd824 */ /* 0x100fe200078e0a00 */
[----:B------:R-:W-:Y:S01]  /*0d20*/  ISETP.GE.AND P5, PT, R18, RZ, PT ;  /* 0x000000ff1200720c */ /* 0x000fe20003fa6270 */
[----:B------:R-:W-:Y:S01]  /*0d30*/  @!P4 IMAD.IADD R25, R25, 0x1, -R0 ;  /* 0x000000011919c824 */ /* 0x000fe200078e0a00 */
[----:B------:R-:W-:Y:S01]  /*0d40*/  ISETP.GT.U32.AND P0, PT, R0, R7, PT ;  /* 0x000000070000720c */ /* 0x000fe20003f04070 */
[----:B------:R-:W-:Y:S01]  /*0d50*/  IMAD.MOV.U32 R4, RZ, RZ, R11 ;  /* 0x000000ffff047224 */ /* 0x000fe200078e000b */
[C---:B------:R-:W-:Y:S01]  /*0d60*/  LOP3.LUT R18, R12.reuse, 0x7, RZ, 0xc0, !PT ;  /* 0x000000070c127812 */ /* 0x040fe200078ec0ff */
[----:B------:R-:W-:Y:S01]  /*0d70*/  IMAD.SHL.U32 R16, R12, 0x10, RZ ;  /* 0x000000100c107824 */ /* 0x000fe200078e00ff */
[----:B------:R-:W-:Y:S01]  /*0d80*/  SHF.R.U32.HI R11, RZ, 0x2, R2 ;  /* 0x00000002ff0b7819 */ /* 0x000fe20000011602 */
[--C-:B------:R-:W-:Y:S01]  /*0d90*/  @!P3 IMAD.IADD R27, R27, 0x1, -R0.reuse ;  /* 0x000000011b1bb824 */ /* 0x100fe200078e0a00 */
[----:B------:R-:W-:Y:S01]  /*0da0*/  ISETP.GT.U32.AND P3, PT, R0, R25, PT ;  /* 0x000000190000720c */ /* 0x000fe20003f64070 */
[--C-:B------:R-:W-:Y:S01]  /*0db0*/  @!P6 IMAD.IADD R5, R5, 0x1, -R0.reuse ;  /* 0x000000010505e824 */ /* 0x100fe200078e0a00 */
[----:B------:R-:W-:Y:S01]  /*0dc0*/  ISETP.GE.AND P6, PT, R23, RZ, PT ;  /* 0x000000ff1700720c */ /* 0x000fe20003fc6270 */
[----:B------:R-:W-:Y:S01]  /*0dd0*/  @!P1 IMAD.IADD R13, R13, 0x1, -R0 ;  /* 0x000000010d0d9824 */ /* 0x000fe200078e0a00 */
[----:B------:R-:W-:Y:S01]  /*0de0*/  ISETP.GE.AND P1, PT, R26, RZ, PT ;  /* 0x000000ff1a00720c */ /* 0x000fe20003f26270 */
[----:B------:R-:W-:Y:S01]  /*0df0*/  @!P5 IMAD.MOV R4, RZ, RZ, -R4 ;  /* 0x000000ffff04d224 */ /* 0x000fe200078e0a04 */
[----:B------:R-:W-:Y:S01]  /*0e00*/  ISETP.GT.U32.AND P5, PT, R0, R27, PT ;  /* 0x0000001b0000720c */ /* 0x000fe20003fa4070 */
[----:B------:R-:W-:Y:S01]  /*0e10*/  IMAD R21, R18, 0x10, R19 ;  /* 0x0000001012157824 */ /* 0x000fe200078e0213 */
[----:B------:R-:W-:Y:S01]  /*0e20*/  LOP3.LUT R9, R9, 0x90, RZ, 0xc0, !PT ;  /* 0x0000009009097812 */ /* 0x000fe200078ec0ff */
[--C-:B------:R-:W-:Y:S01]  /*0e30*/  @!P0 IMAD.IADD R7, R7, 0x1, -R0.reuse ;  /* 0x0000000107078824 */ /* 0x100fe200078e0a00 */
[----:B------:R-:W-:Y:S01]  /*0e40*/  ISETP.GE.AND P0, PT, R24, RZ, PT ;  /* 0x000000ff1800720c */ /* 0x000fe20003f06270 */
[----:B------:R-:W-:Y:S01]  /*0e50*/  IMAD.MOV.U32 R2, RZ, RZ, R13 ;  /* 0x000000ffff027224 */ /* 0x000fe200078e000d */
[----:B------:R-:W-:Y:S01]  /*0e60*/  ISETP.GE.AND P4, PT, R28, RZ, PT ;  /* 0x000000ff1c00720c */ /* 0x000fe20003f86270 */
[----:B------:R-:W-:Y:S01]  /*0e70*/  @!P3 IMAD.IADD R25, R25, 0x1, -R0 ;  /* 0x000000011919b824 */ /* 0x000fe200078e0a00 */
[----:B------:R-:W-:Y:S01]  /*0e80*/  LOP3.LUT R19, R10, 0x60, R35, 0xf8, !PT ;  /* 0x000000600a137812 */ /* 0x000fe200078ef823 */
[----:B------:R-:W-:Y:S01]  /*0e90*/  @!P6 IMAD.MOV R5, RZ, RZ, -R5 ;  /* 0x000000ffff05e224 */ /* 0x000fe200078e0a05 */
[----:B------:R-:W-:Y:S01]  /*0ea0*/  ISETP.GE.AND P3, PT, R20, RZ, PT ;  /* 0x000000ff1400720c */ /* 0x000fe20003f66270 */
[----:B------:R-:W-:Y:S01]  /*0eb0*/  @!P1 IMAD.MOV R2, RZ, RZ, -R2 ;  /* 0x000000ffff029224 */ /* 0x000fe200078e0a02 */
[----:B------:R-:W-:Y:S01]  /*0ec0*/  LOP3.LUT R32, R11, 0x1fe, R8, 0x78, !PT ;  /* 0x000001fe0b207812 */ /* 0x000fe200078e7808 */
[----:B------:R-:W-:Y:S01]  /*0ed0*/  @!P5 IMAD.IADD R27, R27, 0x1, -R0 ;  /* 0x000000011b1bd824 */ /* 0x000fe200078e0a00 */
[--C-:B------:R-:W-:Y:S01]  /*0ee0*/  LOP3.LUT R11, R9, 0x17e, R8.reuse, 0x78, !PT ;  /* 0x0000017e090b7812 */ /* 0x100fe200078e7808 */
[----:B------:R-:W-:Y:S01]  /*0ef0*/  IMAD R14, R14, UR8, RZ ;  /* 0x000000080e0e7c24 */ /* 0x000fe2000f8e02ff */
[--C-:B------:R-:W-:Y:S01]  /*0f00*/  LOP3.LUT R21, R21, 0x30, R8.reuse, 0x78, !PT ;  /* 0x0000003015157812 */ /* 0x100fe200078e7808 */
[----:B------:R-:W-:Y:S01]  /*0f10*/  @!P0 IMAD.MOV R7, RZ, RZ, -R7 ;  /* 0x000000ffff078224 */ /* 0x000fe200078e0a07 */
[----:B------:R-:W-:Y:S01]  /*0f20*/  LOP3.LUT R8, R19, 0x10, R8, 0x78, !PT ;  /* 0x0000001013087812 */ /* 0x000fe200078e7808 */
[----:B------:R-:W-:Y:S01]  /*0f30*/  @!P2 IMAD.MOV R27, RZ, RZ, -R27 ;  /* 0x000000ffff1ba224 */ /* 0x000fe200078e0a1b */
[----:B------:R-:W-:Y:S01]  /*0f40*/  LOP3.LUT R9, R16, 0x100, RZ, 0xc0, !PT ;  /* 0x0000010010097812 */ /* 0x000fe200078ec0ff */
[----:B------:R-:W-:Y:S01]  /*0f50*/  IMAD R10, R18, 0x80, R21 ;  /* 0x00000080120a7824 */ /* 0x000fe200078e0215 */
[----:B------:R-:W-:Y:S01]  /*0f60*/  ISETP.NE.AND P5, PT, R17, RZ, PT ;  /* 0x000000ff1100720c */ /* 0x000fe20003fa5270 */
[----:B------:R-:W-:Y:S01]  /*0f70*/  @!P3 IMAD.MOV R25, RZ, RZ, -R25 ;  /* 0x000000ffff19b224 */ /* 0x000fe200078e0a19 */
[----:B------:R-:W-:Y:S01]  /*0f80*/  IADD3 R9, PT, PT, R8, UR4, R9 ;  /* 0x0000000408097c10 */ /* 0x000fe2000fffe009 */
[----:B------:R-:W-:Y:S01]  /*0f90*/  IMAD.MOV.U32 R8, RZ, RZ, R15 ;  /* 0x000000ffff087224 */ /* 0x000fe200078e000f */
[----:B------:R-:W-:Y:S01]  /*0fa0*/  LOP3.LUT R23, RZ, R17, RZ, 0x33, !PT ;  /* 0x00000011ff177212 */ /* 0x000fe200078e33ff */
[----:B------:R-:W-:Y:S01]  /*0fb0*/  IMAD.WIDE R60, R14, 0x2, RZ ;  /* 0x000000020e3c7825 */ /* 0x000fe200078e02ff */
[----:B------:R-:W-:-:S02]  /*0fc0*/  LOP3.LUT R17, R3, 0x10, RZ, 0xfc, !PT ;  /* 0x0000001003117812 */ /* 0x000fc400078efcff */
[C---:B------:R-:W-:Y:S01]  /*0fd0*/  SEL R18, R23.reuse, R2, !P5 ;  /* 0x0000000217127207 */ /* 0x040fe20006800000 */
[----:B------:R-:W-:Y:S01]  /*0fe0*/  @!P4 IMAD.MOV R8, RZ, RZ, -R8 ;  /* 0x000000ffff08c224 */ /* 0x000fe200078e0a08 */
[----:B------:R-:W-:Y:S01]  /*0ff0*/  SEL R0, R23, R6, !P5 ;  /* 0x0000000617007207 */ /* 0x000fe20006800000 */
[----:B------:R-:W-:Y:S01]  /*1000*/  IMAD R2, R17, R38, RZ ;  /* 0x0000002611027224 */ /* 0x000fe200078e02ff */
[----:B------:R-:W-:Y:S01]  /*1010*/  SEL R13, R23, R4, !P5 ;  /* 0x00000004170d7207 */ /* 0x000fe20006800000 */
[-C--:B------:R-:W-:Y:S01]  /*1020*/  IMAD R17, R3, R38.reuse, RZ ;  /* 0x0000002603117224 */ /* 0x080fe200078e02ff */
[----:B------:R-:W-:Y:S01]  /*1030*/  SEL R15, R23, R5, !P5 ;  /* 0x00000005170f7207 */ /* 0x000fe20006800000 */
[----:B--2---:R-:W-:Y:S01]  /*1040*/  IMAD R0, R0, UR5, RZ ;  /* 0x0000000500007c24 */ /* 0x004fe2000f8e02ff */
[----:B------:R-:W-:Y:S01]  /*1050*/  LEA.HI R21, R12, 0x30, RZ, 0x1c ;  /* 0x000000300c157811 */ /* 0x000fe200078fe0ff */
[----:B------:R-:W-:Y:S01]  /*1060*/  IMAD R13, R13, UR5, RZ ;  /* 0x000000050d0d7c24 */ /* 0x000fe2000f8e02ff */
[----:B------:R-:W-:Y:S01]  /*1070*/  LOP3.LUT R19, R3, 0x20, RZ, 0xfc, !PT ;  /* 0x0000002003137812 */ /* 0x000fe200078efcff */
[----:B------:R-:W-:Y:S01]  /*1080*/  IMAD R15, R15, UR5, RZ ;  /* 0x000000050f0f7c24 */ /* 0x000fe2000f8e02ff */
[----:B------:R-:W-:Y:S01]  /*1090*/  SEL R16, R23, R7, !P5 ;  /* 0x0000000717107207 */ /* 0x000fe20006800000 */
[----:B------:R-:W-:Y:S01]  /*10a0*/  IMAD R21, R21, R38, RZ ;  /* 0x0000002615157224 */ /* 0x000fe200078e02ff */
[----:B------:R-:W-:Y:S01]  /*10b0*/  SEL R20, R23, R8, !P5 ;  /* 0x0000000817147207 */ /* 0x000fe20006800000 */
[----:B------:R-:W-:Y:S01]  /*10c0*/  IMAD R19, R19, R38, RZ ;  /* 0x0000002613137224 */ /* 0x000fe200078e02ff */
[C---:B------:R-:W-:Y:S01]  /*10d0*/  SEL R25, R23.reuse, R25, !P5 ;  /* 0x0000001917197207 */ /* 0x040fe20006800000 */
[----:B------:R-:W-:Y:S01]  /*10e0*/  IMAD R16, R16, UR5, RZ ;  /* 0x0000000510107c24 */ /* 0x000fe2000f8e02ff */
[----:B------:R-:W-:Y:S01]  /*10f0*/  SEL R23, R23, R27, !P5 ;  /* 0x0000001b17177207 */ /* 0x000fe20006800000 */
[----:B------:R-:W-:Y:S01]  /*1100*/  IMAD R20, R20, UR5, RZ ;  /* 0x0000000514147c24 */ /* 0x000fe2000f8e02ff */
[----:B---3--:R-:W-:Y:S01]  /*1110*/  LEA R6, P3, R2, UR12, 0x1 ;  /* 0x0000000c02067c11 */ /* 0x008fe2000f8608ff */
[----:B------:R-:W-:Y:S01]  /*1120*/  IMAD R18, R18, UR5, RZ ;  /* 0x0000000512127c24 */ /* 0x000fe2000f8e02ff */
[----:B------:R-:W-:Y:S01]  /*1130*/  LEA R58, P4, R0, UR14, 0x1 ;  /* 0x0000000e003a7c11 */ /* 0x000fe2000f8808ff */
[----:B------:R-:W-:Y:S01]  /*1140*/  IMAD R23, R23, UR5, RZ ;  /* 0x0000000517177c24 */ /* 0x000fe2000f8e02ff */
[----:B------:R-:W-:Y:S01]  /*1150*/  LEA.HI.X.SX32 R2, R2, UR13, 0x1, P3 ;  /* 0x0000000d02027c11 */ /* 0x000fe200098f0eff */
[----:B------:R-:W-:Y:S01]  /*1160*/  IMAD R25, R25, UR5, RZ ;  /* 0x0000000519197c24 */ /* 0x000fe2000f8e02ff */
[----:B------:R-:W-:Y:S01]  /*1170*/  LEA R56, P5, R13, UR14, 0x1 ;  /* 0x0000000e0d387c11 */ /* 0x000fe2000f8a08ff */
[----:B------:R-:W-:Y:S01]  /*1180*/  IMAD.SHL.U32 R38, R38, 0x40, RZ ;  /* 0x0000004026267824 */ /* 0x000fe200078e00ff */
[----:B------:R-:W-:Y:S01]  /*1190*/  LEA R54, P3, R15, UR14, 0x1 ;  /* 0x0000000e0f367c11 */ /* 0x000fe2000f8608ff */
[----:B------:R-:W0:Y:S01]  /*11a0*/  LDCU UR5, c[0x0][0x3a0] ;  /* 0x00007400ff0577ac */ /* 0x000e220008000800 */
[----:B------:R-:W-:-:S02]  /*11b0*/  LEA R8, P1, R21, UR12, 0x1 ;  /* 0x0000000c15087c11 */ /* 0x000fc4000f8208ff */
[----:B------:R-:W-:Y:S02]  /*11c0*/  LEA R7, P2, R19, UR12, 0x1 ;  /* 0x0000000c13077c11 */ /* 0x000fe4000f8408ff */
[----:B------:R-:W-:Y:S02]  /*11d0*/  LEA.HI.X.SX32 R59, R0, UR15, 0x1, P4 ;  /* 0x0000000f003b7c11 */ /* 0x000fe4000a0f0eff */
[----:B------:R-:W-:Y:S02]  /*11e0*/  LEA.HI.X.SX32 R57, R13, UR15, 0x1, P5 ;  /* 0x0000000f0d397c11 */ /* 0x000fe4000a8f0eff */
[----:B------:R-:W-:Y:S02]  /*11f0*/  LEA.HI.X.SX32 R55, R15, UR15, 0x1, P3 ;  /* 0x0000000f0f377c11 */ /* 0x000fe400098f0eff */
[----:B------:R-:W-:Y:S02]  /*1200*/  LEA.HI.X.SX32 R4, R21, UR13, 0x1, P1 ;  /* 0x0000000d15047c11 */ /* 0x000fe400088f0eff */
[----:B------:R-:W-:-:S02]  /*1210*/  LEA.HI.X.SX32 R3, R19, UR13, 0x1, P2 ;  /* 0x0000000d13037c11 */ /* 0x000fc400090f0eff */
[----:B------:R-:W-:Y:S02]  /*1220*/  LEA R28, P4, R20, UR14, 0x1 ;  /* 0x0000000e141c7c11 */ /* 0x000fe4000f8808ff */
[----:B------:R-:W-:Y:S02]  /*1230*/  LEA R13, P3, R23, UR14, 0x1 ;  /* 0x0000000e170d7c11 */ /* 0x000fe4000f8608ff */
[----:B------:R-:W-:Y:S02]  /*1240*/  LEA R5, P0, R17, UR12, 0x1 ;  /* 0x0000000c11057c11 */ /* 0x000fe4000f8008ff */
[----:B------:R-:W-:Y:S02]  /*1250*/  LEA R52, P1, R16, UR14, 0x1 ;  /* 0x0000000e10347c11 */ /* 0x000fe4000f8208ff */
[----:B------:R-:W-:Y:S02]  /*1260*/  LEA R50, P2, R18, UR14, 0x1 ;  /* 0x0000000e12327c11 */ /* 0x000fe4000f8408ff */
[----:B------:R-:W-:-:S02]  /*1270*/  LEA R46, P5, R25, UR14, 0x1 ;  /* 0x0000000e192e7c11 */ /* 0x000fc4000f8a08ff */
[----:B------:R-:W-:Y:S02]  /*1280*/  LEA.HI.X.SX32 R29, R20, UR15, 0x1, P4 ;  /* 0x0000000f141d7c11 */ /* 0x000fe4000a0f0eff */
[----:B------:R-:W-:Y:S02]  /*1290*/  CS2R R20, SRZ ;  /* 0x0000000000147805 */ /* 0x000fe4000001ff00 */
[----:B------:R-:W-:Y:S02]  /*12a0*/  LEA.HI.X.SX32 R48, R23, UR15, 0x1, P3 ;  /* 0x0000000f17307c11 */ /* 0x000fe400098f0eff */
[----:B------:R-:W-:Y:S02]  /*12b0*/  CS2R R22, SRZ ;  /* 0x0000000000167805 */ /* 0x000fe4000001ff00 */
[----:B------:R-:W-:Y:S02]  /*12c0*/  LEA.HI.X.SX32 R53, R16, UR15, 0x1, P1 ;  /* 0x0000000f10357c11 */ /* 0x000fe400088f0eff */
[----:B------:R-:W-:-:S02]  /*12d0*/  LEA.HI.X.SX32 R51, R18, UR15, 0x1, P2 ;  /* 0x0000000f12337c11 */ /* 0x000fc400090f0eff */
[----:B------:R-:W-:Y:S02]  /*12e0*/  LEA.HI.X.SX32 R47, R25, UR15, 0x1, P5 ;  /* 0x0000000f192f7c11 */ /* 0x000fe4000a8f0eff */
[----:B------:R-:W-:Y:S02]  /*12f0*/  LEA.HI.X.SX32 R0, R17, UR13, 0x1, P0 ;  /* 0x0000000d11007c11 */ /* 0x000fe400080f0eff */
[----:B------:R-:W-:Y:S02]  /*1300*/  LOP3.LUT R40, R32, 0x40, RZ, 0x3c, !PT ;  /* 0x0000004020287812 */ /* 0x000fe400078e3cff */
[----:B0-----:R-:W-:-:S07]  /*1310*/  LOP3.LUT R41, R10, 0x40, RZ, 0x3c, !PT ;  /* 0x000000400a297812 */ /* 0x001fce00078e3cff */
.L_x_1:
[----:B------:R-:W0:Y:S01]  /*1320*/  S2R R12, SR_TID.X ;  /* 0x00000000000c7919 */ /* 0x000e220000002100 */
[----:B------:R-:W-:Y:S02]  /*1330*/  IADD3 R30, P1, PT, R60, R8, RZ ;  /* 0x000000083c1e7210 */ /* 0x000fe40007f3e0ff */
[----:B------:R-:W-:-:S03]  /*1340*/  PRMT R16, RZ, 0x7610, R16 ;  /* 0x00007610ff107816 */ /* 0x000fc60000000010 */
[----:B------:R-:W-:Y:S01]  /*1350*/  IMAD.X R31, R61, 0x1, R4, P1 ;  /* 0x000000013d1f7824 */ /* 0x000fe200008e0604 */
[----:B------:R-:W-:Y:S02]  /*1360*/  IADD3 R26, P3, PT, R60, R6, RZ ;  /* 0x000000063c1a7210 */ /* 0x000fe40007f7e0ff */
[----:B0-----:R-:W-:Y:S02]  /*1370*/  LEA.HI R14, R12, 0x30, RZ, 0x1c ;  /* 0x000000300c0e7811 */ /* 0x001fe400078fe0ff */
[----:B------:R-:W-:Y:S02]  /*1380*/  SHF.R.U32.HI R15, RZ, 0x4, R12 ;  /* 0x00000004ff0f7819 */ /* 0x000fe4000001160c */
[----:B------:R-:W-:Y:S02]  /*1390*/  ISETP.GE.AND P2, PT, R14, UR5, PT ;  /* 0x000000050e007c0c */ /* 0x000fe4000bf46270 */
[----:B------:R-:W-:Y:S02]  /*13a0*/  LOP3.LUT R14, R12, 0x3f, RZ, 0xc0, !PT ;  /* 0x0000003f0c0e7812 */ /* 0x000fe400078ec0ff */
[----:B------:R-:W-:-:S02]  /*13b0*/  SGXT.U32 R12, R15, 0x4 ;  /* 0x000000040f0c781a */ /* 0x000fc40000000000 */
[----:B------:R-:W-:Y:S02]  /*13c0*/  ISETP.GE.AND P0, PT, R14, UR5, PT ;  /* 0x000000050e007c0c */ /* 0x000fe4000bf06270 */
[C---:B------:R-:W-:Y:S02]  /*13d0*/  ISETP.GE.AND P1, PT, R12.reuse, UR5, PT ;  /* 0x000000050c007c0c */ /* 0x040fe4000bf26270 */
[C---:B------:R-:W-:Y:S02]  /*13e0*/  LOP3.LUT R14, R12.reuse, 0x10, RZ, 0xfc, !PT ;  /* 0x000000100c0e7812 */ /* 0x040fe400078efcff */
[----:B------:R-:W-:Y:S01]  /*13f0*/  LOP3.LUT R12, R12, 0x20, RZ, 0xfc, !PT ;  /* 0x000000200c0c7812 */ /* 0x000fe200078efcff */
[----:B------:R-:W2:Y:S01]  /*1400*/  @!P2 LDG.E.U16 R16, desc[UR6][R30.64] ;  /* 0x000000061e10a981 */ /* 0x000ea2000c1e1500 */
[----:B------:R-:W-:Y:S01]  /*1410*/  IADD3 R44, P2, PT, R60, R5, RZ ;  /* 0x000000053c2c7210 */ /* 0x000fe20007f5e0ff */
[----:B------:R-:W-:Y:S01]  /*1420*/  IMAD.X R27, R61, 0x1, R2, P3 ;  /* 0x000000013d1b7824 */ /* 0x000fe200018e0602 */
[----:B------:R-:W-:-:S02]  /*1430*/  ISETP.GE.AND P4, PT, R14, UR5, PT ;  /* 0x000000050e007c0c */ /* 0x000fc4000bf86270 */
[----:B------:R-:W-:Y:S01]  /*1440*/  ISETP.GE.AND P5, PT, R12, UR5, PT ;  /* 0x000000050c007c0c */ /* 0x000fe2000bfa6270 */
[C---:B------:R-:W-:Y:S01]  /*1450*/  IMAD.X R45, R61.reuse, 0x1, R0, P2 ;  /* 0x000000013d2d7824 */ /* 0x040fe200010e0600 */
[----:B------:R-:W-:Y:S02]  /*1460*/  IADD3 R24, P2, PT, R60, R7, RZ ;  /* 0x000000073c187210 */ /* 0x000fe40007f5e0ff */
[----:B------:R-:W-:Y:S02]  /*1470*/  PRMT R14, RZ, 0x7610, R14 ;  /* 0x00007610ff0e7816 */ /* 0x000fe4000000000e */
[----:B------:R-:W-:Y:S01]  /*1480*/  PRMT R12, RZ, 0x7610, R12 ;  /* 0x00007610ff0c7816 */ /* 0x000fe2000000000c */
[----:B------:R-:W-:Y:S01]  /*1490*/  IMAD.X R25, R61, 0x1, R3, P2 ;  /* 0x000000013d197824 */ /* 0x000fe200010e0603 */
[----:B------:R-:W-:Y:S02]  /*14a0*/  PRMT R18, RZ, 0x7610, R18 ;  /* 0x00007610ff127816 */ /* 0x000fe40000000012 */
[----:B------:R0:W3:Y:S04]  /*14b0*/  @!P1 LDG.E.U16 R14, desc[UR6][R44.64] ;  /* 0x000000062c0e9981 */ /* 0x0000e8000c1e1500 */
[----:B------:R1:W4:Y:S04]  /*14c0*/  @!P4 LDG.E.U16 R12, desc[UR6][R26.64] ;  /* 0x000000061a0cc981 */ /* 0x000328000c1e1500 */
[----:B------:R-:W5:Y:S01]  /*14d0*/  @!P5 LDG.E.U16 R18, desc[UR6][R24.64] ;  /* 0x000000061812d981 */ /* 0x000f62000c1e1500 */
[----:B------:R-:W-:Y:S01]  /*14e0*/  PRMT R17, RZ, 0x7610, R17 ;  /* 0x00007610ff117816 */ /* 0x000fe20000000011 */
[--C-:B0-----:R-:W-:Y:S01]  /*14f0*/  IMAD.MOV.U32 R44, RZ, RZ, R13.reuse ;  /* 0x000000ffff2c7224 */ /* 0x101fe200078e000d */
[----:B------:R-:W-:Y:S01]  /*1500*/  PRMT R13, RZ, 0x7610, R13 ;  /* 0x00007610ff0d7816 */ /* 0x000fe2000000000d */
[----:B------:R-:W-:Y:S01]  /*1510*/  BAR.SYNC.DEFER_BLOCKING 0x0 ;  /* 0x0000000000007b1d */ /* 0x000fe20000010000 */
[----:B------:R-:W-:-:S02]  /*1520*/  IMAD.MOV.U32 R45, RZ, RZ, R48 ;  /* 0x000000ffff2d7224 */ /* 0x000fc400078e0030 */
[----:B------:R-:W-:-:S04]  /*1530*/  IMAD.WIDE R30, R42, 0x2, R46 ;  /* 0x000000022a1e7825 */ /* 0x000fc800078e022e */
[C---:B------:R-:W-:Y:S01]  /*1540*/  IMAD.WIDE R48, R42.reuse, 0x2, R44 ;  /* 0x000000022a307825 */ /* 0x040fe200078e022c */
[----:B------:R-:W-:Y:S02]  /*1550*/  PRMT R43, RZ, 0x7610, R43 ;  /* 0x00007610ff2b7816 */ /* 0x000fe4000000002b */
[----:B------:R-:W-:Y:S01]  /*1560*/  PRMT R15, RZ, 0x7610, R15 ;  /* 0x00007610ff0f7816 */ /* 0x000fe2000000000f */
[----:B-1----:R-:W-:Y:S01]  /*1570*/  IMAD.WIDE R26, R42, 0x2, R50 ;  /* 0x000000022a1a7825 */ /* 0x002fe200078e0232 */
[----:B------:R0:W5:Y:S04]  /*1580*/  @!P0 LDG.E.U16 R17, desc[UR6][R48.64] ;  /* 0x0000000630118981 */ /* 0x000168000c1e1500 */
[----:B------:R1:W5:Y:S01]  /*1590*/  @!P0 LDG.E.U16 R13, desc[UR6][R30.64] ;  /* 0x000000061e0d8981 */ /* 0x000362000c1e1500 */
[----:B------:R-:W-:-:S03]  /*15a0*/  PRMT R19, RZ, 0x7610, R19 ;  /* 0x00007610ff137816 */ /* 0x000fc60000000013 */
[----:B------:R1:W5:Y:S01]  /*15b0*/  @!P0 LDG.E.U16 R43, desc[UR6][R26.64] ;  /* 0x000000061a2b8981 */ /* 0x000362000c1e1500 */
[----:B0-----:R-:W-:Y:S02]  /*15c0*/  IMAD.MOV.U32 R48, RZ, RZ, R28 ;  /* 0x000000ffff307224 */ /* 0x001fe400078e001c */
[--C-:B------:R-:W-:Y:S01]  /*15d0*/  IMAD.MOV.U32 R49, RZ, RZ, R29.reuse ;  /* 0x000000ffff317224 */ /* 0x100fe200078e001d */
[----:B------:R-:W-:Y:S01]  /*15e0*/  PRMT R29, RZ, 0x7610, R29 ;  /* 0x00007610ff1d7816 */ /* 0x000fe2000000001d */
[----:B------:R-:W-:Y:S01]  /*15f0*/  IMAD.WIDE R24, R42, 0x2, R48 ;  /* 0x000000022a187825 */ /* 0x000fe200078e0230 */
[----:B------:R-:W-:-:S03]  /*1600*/  PRMT R28, RZ, 0x7610, R28 ;  /* 0x00007610ff1c7816 */ /* 0x000fc6000000001c */
[C---:B-1----:R-:W-:Y:S01]  /*1610*/  IMAD.WIDE R30, R42.reuse, 0x2, R54 ;  /* 0x000000022a1e7825 */ /* 0x042fe200078e0236 */
[----:B------:R0:W5:Y:S03]  /*1620*/  @!P0 LDG.E.U16 R29, desc[UR6][R24.64] ;  /* 0x00000006181d8981 */ /* 0x000166000c1e1500 */
[C---:B------:R-:W-:Y:S01]  /*1630*/  IMAD.WIDE R26, R42.reuse, 0x2, R56 ;  /* 0x000000022a1a7825 */ /* 0x040fe200078e0238 */
[----:B------:R1:W5:Y:S04]  /*1640*/  @!P0 LDG.E.U16 R15, desc[UR6][R30.64] ;  /* 0x000000061e0f8981 */ /* 0x000368000c1e1500 */
[----:B------:R-:W5:Y:S01]  /*1650*/  @!P0 LDG.E.U16 R19, desc[UR6][R26.64] ;  /* 0x000000061a138981 */ /* 0x000f62000c1e1500 */
[----:B0-----:R-:W-:Y:S01]  /*1660*/  IMAD.WIDE R24, R42, 0x2, R52 ;  /* 0x000000022a187825 */ /* 0x001fe200078e0234 */
[----:B-1----:R-:W-:-:S04]  /*1670*/  PRMT R31, RZ, 0x7610, R31 ;  /* 0x00007610ff1f7816 */ /* 0x002fc8000000001f */
[----:B------:R0:W5:Y:S02]  /*1680*/  @!P0 LDG.E.U16 R28, desc[UR6][R24.64] ;  /* 0x00000006181c8981 */ /* 0x000164000c1e1500 */
[----:B0-----:R-:W-:-:S05]  /*1690*/  IMAD.WIDE R24, R42, 0x2, R58 ;  /* 0x000000022a187825 */ /* 0x001fca00078e023a */
[----:B------:R-:W5:Y:S01]  /*16a0*/  @!P0 LDG.E.U16 R31, desc[UR6][R24.64] ;  /* 0x00000006181f8981 */ /* 0x000f62000c1e1500 */
[----:B------:R-:W-:-:S05]  /*16b0*/  VIADD R39, R39, 0xffffffff ;  /* 0xffffffff27277836 */ /* 0x000fca0000000000 */
[----:B------:R-:W-:Y:S01]  /*16c0*/  ISETP.NE.U32.AND P0, PT, R39, RZ, PT ;  /* 0x000000ff2700720c */ /* 0x000fe20003f05070 */
[----:B------:R-:W-:Y:S01]  /*16d0*/  IMAD.WIDE R44, R37, 0x2, R44 ;  /* 0x00000002252c7825 */ /* 0x000fe200078e022c */
[----:B------:R-:W-:-:S03]  /*16e0*/  UIADD3 UR5, UPT, UPT, UR5, -0x40, URZ ;  /* 0xffffffc005057890 */ /* 0x000fc6000fffe0ff */
[----:B------:R-:W-:-:S04]  /*16f0*/  IMAD.WIDE R58, R37, 0x2, R58 ;  /* 0x00000002253a7825 */ /* 0x000fc800078e023a */
[----:B------:R-:W-:-:S04]  /*1700*/  IMAD.WIDE R56, R37, 0x2, R56 ;  /* 0x0000000225387825 */ /* 0x000fc800078e0238 */
[----:B------:R-:W-:-:S04]  /*1710*/  IMAD.WIDE R54, R37, 0x2, R54 ;  /* 0x0000000225367825 */ /* 0x000fc800078e0236 */
[----:B------:R-:W-:-:S04]  /*1720*/  IMAD.WIDE R52, R37, 0x2, R52 ;  /* 0x0000000225347825 */ /* 0x000fc800078e0234 */
[----:B------:R-:W-:-:S04]  /*1730*/  IMAD.WIDE R50, R37, 0x2, R50 ;  /* 0x0000000225327825 */ /* 0x000fc800078e0232 */
[----:B------:R-:W-:-:S04]  /*1740*/  IMAD.WIDE R46, R37, 0x2, R46 ;  /* 0x00000002252e7825 */ /* 0x000fc800078e022e */
[----:B------:R-:W-:Y:S01]  /*1750*/  IMAD.WIDE R60, R38, 0x2, R60 ;  /* 0x00000002263c7825 */ /* 0x000fe200078e023c */
[----:B--2---:R-:W-:Y:S04]  /*1760*/  STS.U16 [R11+UR4+0x1600], R16 ;  /* 0x001600100b007988 */ /* 0x004fe80008000404 */
[----:B---3--:R-:W-:Y:S04]  /*1770*/  STS.U16 [R11+UR4+0x1000], R14 ;  /* 0x0010000e0b007988 */ /* 0x008fe80008000404 */
[----:B----4-:R-:W-:Y:S04]  /*1780*/  STS.U16 [R11+UR4+0x1200], R12 ;  /* 0x0012000c0b007988 */ /* 0x010fe80008000404 */
[----:B-----5:R-:W-:Y:S04]  /*1790*/  STS.U16 [R11+UR4+0x1400], R18 ;  /* 0x001400120b007988 */ /* 0x020fe80008000404 */
[----:B------:R-:W-:Y:S04]  /*17a0*/  STS.U16 [R32+UR4], R17 ;  /* 0x0000001120007988 */ /* 0x000fe80008000404 */
[----:B------:R-:W-:Y:S04]  /*17b0*/  STS.U16 [R32+UR4+0x400], R29 ;  /* 0x0004001d20007988 */ /* 0x000fe80008000404 */
[----:B------:R-:W-:Y:S04]  /*17c0*/  STS.U16 [R32+UR4+0xc00], R19 ;  /* 0x000c001320007988 */ /* 0x000fe80008000404 */
[----:B------:R-:W-:Y:S04]  /*17d0*/  STS.U16 [R32+UR4+0x800], R28 ;  /* 0x0008001c20007988 */ /* 0x000fe80008000404 */
[----:B------:R-:W-:Y:S04]  /*17e0*/  STS.U16 [R40+UR4+0x200], R13 ;  /* 0x0002000d28007988 */ /* 0x000fe80008000404 */
[----:B------:R-:W-:Y:S04]  /*17f0*/  STS.U16 [R40+UR4+0x600], R43 ;  /* 0x0006002b28007988 */ /* 0x000fe80008000404 */
[----:B------:R-:W-:Y:S04]  /*1800*/  STS.U16 [R40+UR4+0xa00], R15 ;  /* 0x000a000f28007988 */ /* 0x000fe80008000404 */
[----:B------:R-:W-:Y:S01]  /*1810*/  STS.U16 [R40+UR4+0xe00], R31 ;  /* 0x000e001f28007988 */ /* 0x000fe20008000404 */
[----:B------:R-:W-:Y:S06]  /*1820*/  BAR.SYNC.DEFER_BLOCKING 0x0 ;  /* 0x0000000000007b1d */ /* 0x000fec0000010000 */
[----:B------:R-:W-:Y:S04]  /*1830*/  LDSM.16.MT88.4 R24, [R9+0x1000] ;  /* 0x001000000918783b */ /* 0x000fe80000004200 */
[----:B------:R-:W0:Y:S04]  /*1840*/  LDSM.16.M88.4 R12, [R10+UR4] ;  /* 0x000000040a0c783b */ /* 0x000e280008000200 */
[----:B------:R-:W1:Y:S04]  /*1850*/  LDSM.16.MT88.4 R16, [R9+0x1200] ;  /* 0x001200000910783b */ /* 0x000e680000004200 */
[----:B------:R-:W-:Y:S01]  /*1860*/  LDSM.16.M88.4 R28, [R41+UR4] ;  /* 0x00000004291c783b */ /* 0x000fe20008000200 */
[----:B0-----:R-:W-:Y:S03]  /*1870*/  HMMA.16816.F32.BF16 R20, R24, R12, R20 ;  /* 0x0000000c1814723c */ /* 0x001fe60000041814 */
[----:B------:R-:W0:-:S15]  /*1880*/  LDSM.16.MT88.4 R24, [R9+0x1400] ;  /* 0x001400000918783b */ /* 0x000e1e0000004200 */
[----:B------:R-:W-:Y:S02]  /*1890*/  NOP ;  /* 0x0000000000007918 */ /* 0x000fe40000000000 */
[----:B-1----:R-:W-:Y:S01]  /*18a0*/  HMMA.16816.F32.BF16 R16, R16, R14, R20 ;  /* 0x0000000e1010723c */ /* 0x002fe20000041814 */
[----:B------:R-:W1:-:S15]  /*18b0*/  LDSM.16.MT88.4 R20, [R9+0x1600] ;  /* 0x001600000914783b */ /* 0x000e5e0000004200 */
[----:B------:R-:W-:-:S04]  /*18c0*/  NOP ;  /* 0x0000000000007918 */ /* 0x000fc80000000000 */
[----:B0-----:R-:W-:Y:S01]  /*18d0*/  HMMA.16816.F32.BF16 R16, R24, R28, R16 ;  /* 0x0000001c1810723c */ /* 0x001fe20000041810 */
[----:B------:R-:W-:-:S04]  /*18e0*/  IMAD.WIDE R28, R37, 0x2, R48 ;  /* 0x00000002251c7825 */ /* 0x000fc800078e0230 */
[----:B------:R-:W-:Y:S02]  /*18f0*/  IMAD.MOV.U32 R13, RZ, RZ, R44 ;  /* 0x000000ffff0d7224 */ /* 0x000fe400078e002c */
[----:B------:R-:W-:-:S13]  /*1900*/  IMAD.MOV.U32 R48, RZ, RZ, R45 ;  /* 0x000000ffff307224 */ /* 0x000fda00078e002d */
[----:B-1----:R-:W-:Y:S01]  /*1910*/  HMMA.16816.F32.BF16 R20, R20, R30, R16 ;  /* 0x0000001e1414723c */ /* 0x002fe20000041810 */
[----:B------:R-:W-:-:S04]  /*1920*/  NOP ;  /* 0x0000000000007918 */ /* 0x000fc80000000000 */
[----:B------:R-:W-:-:S15]  /*1930*/  @P0 BRA `(.L_x_1) ;  /* 0xfffffff800780947 */ /* 0x000fde000383ffff */
[----:B------:R-:W-:Y:S02]  /*1940*/  F2FP.BF16.F32.PACK_AB R22, R23, R22 ;  /* 0x000000161716723e */ /* 0x000fe400000010ff */
[----:B------:R-:W-:-:S07]  /*1950*/  F2FP.BF16.F32.PACK_AB R20, R21, R20 ;  /* 0x000000141514723e */ /* 0x000fce00000010ff */
.L_x_0:
[----:B------:R-:W0:Y:S01]  /*1960*/  S2R R6, SR_TID.X ;  /* 0x0000000000067919 */ /* 0x000e220000002100 */
[----:B------:R-:W1:Y:S01]  /*1970*/  S2UR UR5, SR_CgaCtaId ;  /* 0x00000000000579c3 */ /* 0x000e620000008800 */
[----:B------:R-:W-:Y:S01]  /*1980*/  UMOV UR4, 0x400 ;  /* 0x0000040000047882 */ /* 0x000fe20000000000 */
[----:B------:R-:W-:-:S06]  /*1990*/  LOP3.LUT R35, R35, 0x300, RZ, 0xc0, !PT ;  /* 0x0000030023237812 */ /* 0x000fcc00078ec0ff */
[----:B------:R-:W-:Y:S01]  /*19a0*/  BAR.SYNC.DEFER_BLOCKING 0x0 ;  /* 0x0000000000007b1d */ /* 0x000fe20000010000 */
[----:B------:R-:W-:-:S05]  /*19b0*/  PRMT R7, R22, 0x7632, R7 ;  /* 0x0000763216077816 */ /* 0x000fca0000000007 */
[----:B------:R-:W2:Y:S01]  /*19c0*/  LDCU.128 UR8, c[0x0][0x390] ;  /* 0x00007200ff0877ac */ /* 0x000ea20008000c00 */
[----:B-1----:R-:W-:Y:S01]  /*19d0*/  ULEA UR4, UR5, UR4, 0x18 ;  /* 0x0000000405047291 */ /* 0x002fe2000f8ec0ff */
[----:B------:R-:W1:Y:S01]  /*19e0*/  LDCU UR5, c[0x0][0x3b4] ;  /* 0x00007680ff0577ac */ /* 0x000e620008000800 */
[----:B--2---:R-:W-:Y:S02]  /*19f0*/  ISETP.GE.AND P0, PT, R36, UR10, PT ;  /* 0x0000000a24007c0c */ /* 0x004fe4000bf06270 */
[----:B0-----:R-:W-:-:S04]  /*1a00*/  SHF.R.U32.HI R0, RZ, 0x5, R6 ;  /* 0x00000005ff007819 */ /* 0x001fc80000011606 */
[----:B------:R-:W-:Y:S01]  /*1a10*/  LOP3.LUT R2, R0, 0x2, RZ, 0xc0, !PT ;  /* 0x0000000200027812 */ /* 0x000fe200078ec0ff */
[----:B------:R-:W-:-:S03]  /*1a20*/  IMAD.SHL.U32 R0, R6, 0x4, RZ ;  /* 0x0000000406007824 */ /* 0x000fc600078e00ff */
[----:B------:R-:W-:Y:S02]  /*1a30*/  LOP3.LUT R3, R2, 0x1c, R6, 0xf8, !PT ;  /* 0x0000001c02037812 */ /* 0x000fe400078ef806 */
[--C-:B------:R-:W-:Y:S02]  /*1a40*/  LOP3.LUT R35, R35, 0x7c, R0.reuse, 0xf8, !PT ;  /* 0x0000007c23237812 */ /* 0x100fe400078ef800 */
[----:B------:R-:W-:Y:S02]  /*1a50*/  LOP3.LUT R3, R3, 0x80, R0, 0xf8, !PT ;  /* 0x0000008003037812 */ /* 0x000fe400078ef800 */
[----:B------:R-:W-:Y:S02]  /*1a60*/  PRMT R2, R20, 0x7632, R2 ;  /* 0x0000763214027816 */ /* 0x000fe40000000002 */
[----:B------:R-:W-:Y:S02]  /*1a70*/  LOP3.LUT R3, R3, R34, RZ, 0xfc, !PT ;  /* 0x0000002203037212 */ /* 0x000fe400078efcff */
[----:B------:R-:W-:-:S02]  /*1a80*/  LOP3.LUT R35, R35, 0xe0, R6, 0x78, !PT ;  /* 0x000000e023237812 */ /* 0x000fc400078e7806 */
[C---:B------:R-:W-:Y:S01]  /*1a90*/  LOP3.LUT R0, R3.reuse, 0x40, RZ, 0x3c, !PT ;  /* 0x0000004003007812 */ /* 0x040fe200078e3cff */
[----:B------:R-:W-:Y:S01]  /*1aa0*/  STS.U16 [R3+UR4], R20 ;  /* 0x0000001403007988 */ /* 0x000fe20008000404 */
[C---:B------:R-:W-:Y:S02]  /*1ab0*/  LOP3.LUT R4, R3.reuse, 0x20, RZ, 0x3c, !PT ;  /* 0x0000002003047812 */ /* 0x040fe400078e3cff */
[----:B------:R-:W-:Y:S01]  /*1ac0*/  LOP3.LUT R5, R3, 0x60, RZ, 0x3c, !PT ;  /* 0x0000006003057812 */ /* 0x000fe200078e3cff */
[----:B------:R1:W-:Y:S01]  /*1ad0*/  STS.U16 [R0+UR4+0x200], R2 ;  /* 0x0002000200007988 */ /* 0x0003e20008000404 */
[----:B------:R-:W-:-:S03]  /*1ae0*/  SHF.R.U32.HI R6, RZ, 0x4, R6 ;  /* 0x00000004ff067819 */ /* 0x000fc60000011606 */
[----:B------:R0:W-:Y:S01]  /*1af0*/  STS.U16 [R4+UR4+0x100], R22 ;  /* 0x0001001604007988 */ /* 0x0001e20008000404 */
[----:B------:R-:W-:-:S03]  /*1b00*/  SGXT.U32 R6, R6, 0x4 ;  /* 0x000000040606781a */ /* 0x000fc60000000000 */
[----:B------:R2:W-:Y:S01]  /*1b10*/  STS.U16 [R5+UR4+0x300], R7 ;  /* 0x0003000705007988 */ /* 0x0005e20008000404 */
[----:B-1----:R-:W-:Y:S01]  /*1b20*/  IMAD R2, R36, UR5, RZ ;  /* 0x0000000524027c24 */ /* 0x002fe2000f8e02ff */
[C---:B------:R-:W-:Y:S01]  /*1b30*/  LOP3.LUT R0, R33.reuse, R6, RZ, 0xfc, !PT ;  /* 0x0000000621007212 */ /* 0x040fe200078efcff */
[----:B------:R-:W-:Y:S01]  /*1b40*/  BAR.SYNC.DEFER_BLOCKING 0x0 ;  /* 0x0000000000007b1d */ /* 0x000fe20000010000 */
[----:B------:R-:W-:Y:S02]  /*1b50*/  LOP3.LUT R33, R33, 0x10, R6, 0xfe, !PT ;  /* 0x0000001021217812 */ /* 0x000fe400078efe06 */
[----:B0-----:R-:W-:Y:S02]  /*1b60*/  LEA R4, P2, R2, UR8, 0x1 ;  /* 0x0000000802047c11 */ /* 0x001fe4000f8408ff */
[----:B------:R-:W-:Y:S02]  /*1b70*/  ISETP.LT.AND P1, PT, R0, UR11, !P0 ;  /* 0x0000000b00007c0c */ /* 0x000fe4000c721270 */
[----:B------:R-:W-:-:S02]  /*1b80*/  ISETP.LT.AND P0, PT, R33, UR11, !P0 ;  /* 0x0000000b21007c0c */ /* 0x000fc4000c701270 */
[----:B--2---:R-:W-:Y:S01]  /*1b90*/  LEA.HI.X.SX32 R5, R2, UR9, 0x1, P2 ;  /* 0x0000000902057c11 */ /* 0x004fe200090f0eff */
[----:B------:R-:W0:Y:S01]  /*1ba0*/  LDS R35, [R35+UR4] ;  /* 0x0000000423237984 */ /* 0x000e220008000800 */
[----:B------:R-:W1:Y:S02]  /*1bb0*/  LDCU UR4, c[0x0][0x3b8] ;  /* 0x00007700ff0477ac */ /* 0x000e640008000800 */
[----:B-1----:R-:W-:Y:S02]  /*1bc0*/  IMAD R3, R0, UR4, RZ ;  /* 0x0000000400037c24 */ /* 0x002fe4000f8e02ff */
[----:B------:R-:W-:-:S03]  /*1bd0*/  IMAD R0, R33, UR4, RZ ;  /* 0x0000000421007c24 */ /* 0x000fc6000f8e02ff */
[CC--:B------:R-:W-:Y:S02]  /*1be0*/  LEA R2, P2, R3.reuse, R4.reuse, 0x1 ;  /* 0x0000000403027211 */ /* 0x0c0fe400078408ff */
[C---:B------:R-:W-:Y:S02]  /*1bf0*/  LEA R4, P3, R0.reuse, R4, 0x1 ;  /* 0x0000000400047211 */ /* 0x040fe400078608ff */
[-C--:B------:R-:W-:Y:S02]  /*1c00*/  LEA.HI.X.SX32 R3, R3, R5.reuse, 0x1, P2 ;  /* 0x0000000503037211 */ /* 0x080fe400010f0eff */
[----:B------:R-:W-:-:S03]  /*1c10*/  LEA.HI.X.SX32 R5, R0, R5, 0x1, P3 ;  /* 0x0000000500057211 */ /* 0x000fc600018f0eff */
[----:B0-----:R0:W-:Y:S01]  /*1c20*/  @P1 STG.E.U16 desc[UR6][R2.64], R35 ;  /* 0x0000002302001986 */ /* 0x0011e2000c101506 */
[----:B------:R-:W-:Y:S05]  /*1c30*/  @!P0 EXIT ;  /* 0x000000000000894d */ /* 0x000fea0003800000 */
[----:B0-----:R-:W-:-:S05]  /*1c40*/  PRMT R2, R35, 0x7632, R2 ;  /* 0x0000763223027816 */ /* 0x001fca0000000002 */
[----:B------:R-:W-:Y:S01]  /*1c50*/  STG.E.U16 desc[UR6][R4.64], R2 ;  /* 0x0000000204007986 */ /* 0x000fe2000c101506 */
[----:B------:R-:W-:Y:S05]  /*1c60*/  EXIT ;  /* 0x000000000000794d */ /* 0x000fea0003800000 */
.L_x_2:
[----:B------:R-:W-:-:S00]  /*1c70*/  BRA `(.L_x_2) ;  /* 0xfffffffc00fc7947 */ /* 0x000fc0000383ffff */
[----:B------:R-:W-:-:S00]  /*1c80*/  NOP ;  /* 0x0000000000007918 */ /* 0x000fc00000000000 */
[----:B------:R-:W-:-:S00]  /*1c90*/  NOP ;  /* 0x0000000000007918 */ /* 0x000fc00000000000 */
[----:B------:R-:W-:-:S00]  /*1ca0*/  NOP ;  /* 0x0000000000007918 */ /* 0x000fc00000000000 */
[----:B------:R-:W-:-:S00]  /*1cb0*/  NOP ;  /* 0x0000000000007918 */ /* 0x000fc00000000000 */
[----:B------:R-:W-:-:S00]  /*1cc0*/  NOP ;  /* 0x0000000000007918 */ /* 0x000fc00000000000 */
[----:B------:R-:W-:-:S00]  /*1cd0*/  NOP ;  /* 0x0000000000007918 */ /* 0x000fc00000000000 */
[----:B------:R-:W-:-:S00]  /*1ce0*/  NOP ;  /* 0x0000000000007918 */ /* 0x000fc00000000000 */
[----:B------:R-:W-:-:S00]  /*1cf0*/  NOP ;  /* 0x0000000000007918 */ /* 0x000fc00000000000 */
.L_x_3:


//--------------------- .nv.shared.matmul_kernel  --------------------------
	.section	.nv.shared.matmul_kernel,"aw",@nobits
	.sectionflags	@""
	.align	16
	.zero		1024


//--------------------- .nv.shared.reserved.0     --------------------------
	.section	.nv.shared.reserved.0,"aw",@nobits
	.weak		__nv_reservedSMEM_offset_0_alias
	.size		__nv_reservedSMEM_offset_0_alias, 0, 64
	.other		__nv_reservedSMEM_offset_0_alias,@"STO_CUDA_RESERVED_SHARED STV_DEFAULT"
__nv_reservedSMEM_offset_0_alias:
	.zero		0
	.zero		64


//--------------------- .nv.constant0.matmul_kernel --------------------------
	.section	.nv.constant0.matmul_kernel,"a",@progbits
	.sectionflags	@""
	.align	4
.nv.constant0.matmul_kernel:
	.zero		976


//--------------------- SYMBOLS --------------------------

	.type		.nv.reservedSmem.offset0,@object
	.size		.nv.reservedSmem.offset0,0x4
	.type		.nv.reservedSmem.cap,@object
	.size		.nv.reservedSmem.cap,0x4
